def gluon_wgmma(
    a_ptr,
    b_ptr,
    c_ptr,
    M,
    N,
    K,
    stride_am,
    stride_bk,
    stride_cm,
    BLOCK_M: gl.constexpr,
    BLOCK_N: gl.constexpr,
    BLOCK_K: gl.constexpr,
    DTYPE: gl.constexpr,
    A_LAYOUT: gl.constexpr,
    B_LAYOUT: gl.constexpr,
    C_LAYOUT: gl.constexpr,
    B_SHAPE: gl.constexpr,
    TRANS_B: gl.constexpr,
    NUM_BUFFERS: gl.constexpr,
    NUM_WARPS: gl.constexpr,
):
    a_desc = tma.make_tensor_descriptor(
        a_ptr, [M, K], [stride_am, 1], [BLOCK_M, BLOCK_K], A_LAYOUT
    )
    b_desc = tma.make_tensor_descriptor(
        b_ptr,
        [N, K] if TRANS_B else [K, N],
        [stride_bk, 1],
        B_SHAPE,
        B_LAYOUT,
    )
    c_desc = tma.make_tensor_descriptor(
        c_ptr, [M, N], [stride_cm, 1], [BLOCK_M, BLOCK_N], C_LAYOUT
    )

    a_bufs = gl.allocate_shared_memory(
        DTYPE, [NUM_BUFFERS, BLOCK_M, BLOCK_K], A_LAYOUT
    )
    b_bufs = gl.allocate_shared_memory(DTYPE, [NUM_BUFFERS] + B_SHAPE, B_LAYOUT)

    pid_m = gl.program_id(0)
    pid_n = gl.program_id(1)
    off_m = pid_m * BLOCK_M
    off_n = pid_n * BLOCK_N

    mma_layout: gl.constexpr = pick_wgmma_layout(DTYPE, BLOCK_M, BLOCK_N, NUM_WARPS)
    acc = warpgroup_mma_init(
        gl.zeros((BLOCK_M, BLOCK_N), dtype=gl.float32, layout=mma_layout)
    )

    bars = gl.allocate_shared_memory(
        gl.int64, [NUM_BUFFERS, 1], mbarrier.MBarrierLayout()
    )
    for i in gl.static_range(NUM_BUFFERS):
        mbarrier.init(bars.index(i), count=1)
    idx = 0
    phase = 0

    for k in range(0, K, BLOCK_K):
        a = a_bufs.index(idx)
        b = b_bufs.index(idx)
        bar = bars.index(idx)
        mbarrier.expect(bar, a_desc.block_type.nbytes + b_desc.block_type.nbytes)
        tma.async_copy_global_to_shared(a_desc, [off_m, k], bar, a)
        tma.async_copy_global_to_shared(
            b_desc, [off_n, k] if TRANS_B else [k, off_n], bar, b
        )
        mbarrier.wait(bar, phase=phase)

        if TRANS_B:
            b = b.permute((1, 0))
        acc = warpgroup_mma_wait(num_outstanding=0, deps=(acc,))
        acc = warpgroup_mma(a, b, acc, is_async=True)

        idx += 1
        if idx == NUM_BUFFERS:
            idx = 0
            phase ^= 1

    acc = warpgroup_mma_wait(num_outstanding=0, deps=(acc,))
    for i in gl.static_range(NUM_BUFFERS):
        mbarrier.invalidate(bars.index(i))

    c_smem = gl.allocate_shared_memory(DTYPE, [BLOCK_M, BLOCK_N], C_LAYOUT)
    c_smem.store(acc.to(DTYPE))
    fence_async_shared()
    tma.async_copy_shared_to_global(c_desc, [off_m, off_n], c_smem)
    tma.store_wait(pendings=0)

# config = {"BLOCK_K": 128, "BLOCK_M": 128, "BLOCK_N": 256, "arch": "sm_90", "dtype": "bf16", "num_buffers": 1, "num_warps": 8, "trans_b": 1}
# arch = sm_90


// ===== COMPILED SASS (sm_90a) =====

	.target	sm_90a

	.elftype	@"ET_EXEC"


//--------------------- .note.nv.tkinfo           --------------------------
	.section	.note.nv.tkinfo,"",@"SHT_NOTE"
	.sectionflags	@"SHF_NOTE_NV_TKINFO"
	.tkinfo
        /*0018*/ 	.word	0x00000002
        /*0030*/ 	.string	""
        /*0030*/ 	.string	"ptxas"
        /*0030*/ 	.string	"Cuda compilation tools, release 13.0, V13.0.88"
        /*0030*/ 	.string	"Build cuda_13.0.r13.0/compiler.36424714_0"
        /*0030*/ 	.string	"-v  -suppress-debug-info  -lineinfo  -arch sm_90a "



//--------------------- .note.nv.cuinfo           --------------------------
	.section	.note.nv.cuinfo,"",@"SHT_NOTE"
	.sectionflags	@"SHF_NOTE_NV_CUINFO"
        /*0018*/ 	.short	0x0002
        /*001a*/ 	.short	0x005a
        /*001c*/ 	.short	0x0082
	.zero		2


//--------------------- .nv.info                  --------------------------
	.section	.nv.info,"",@"SHT_CUDA_INFO"
	.align	4


	//----- nvinfo : EIATTR_REGCOUNT
	.align		4
        /*0000*/ 	.byte	0x04, 0x2f
        /*0002*/ 	.short	(.L_1 - .L_0)
	.align		4
.L_0:
        /*0004*/ 	.word	index@(gluon_wgmma)
        /*0008*/ 	.word	0x0000009a


	//----- nvinfo : EIATTR_FRAME_SIZE
	.align		4
.L_1:
        /*000c*/ 	.byte	0x04, 0x11
        /*000e*/ 	.short	(.L_3 - .L_2)
	.align		4
.L_2:
        /*0010*/ 	.word	index@(gluon_wgmma)
        /*0014*/ 	.word	0x00000000


	//----- nvinfo : EIATTR_MIN_STACK_SIZE
	.align		4
.L_3:
        /*0018*/ 	.byte	0x04, 0x12
        /*001a*/ 	.short	(.L_5 - .L_4)
	.align		4
.L_4:
        /*001c*/ 	.word	index@(gluon_wgmma)
        /*0020*/ 	.word	0x00000000
.L_5:


//--------------------- .nv.compat                --------------------------
	.section	.nv.compat,"",@"SHT_CUDA_COMPAT_INFO"
	.align	4
        /*0000*/ 	.byte	0x02, 0x09, 0x01, 0x00, 0x02, 0x02, 0x04, 0x00, 0x02, 0x05, 0x05, 0x00, 0x03, 0x07, 0x01, 0x01
        /*0010*/ 	.byte	0x02, 0x03, 0x03, 0x00, 0x02, 0x06, 0x01, 0x00, 0x04, 0x0b, 0x08, 0x00, 0x00, 0x00, 0x00, 0x00
        /*0020*/ 	.byte	0x00, 0x00, 0x00, 0x00


//--------------------- .nv.info.gluon_wgmma      --------------------------
	.section	.nv.info.gluon_wgmma,"",@"SHT_CUDA_INFO"
	.sectionflags	@""
	.align	4


	//----- nvinfo : EIATTR_CUDA_API_VERSION
	.align		4
        /*0000*/ 	.byte	0x04, 0x37
        /*0002*/ 	.short	(.L_7 - .L_6)
.L_6:
        /*0004*/ 	.word	0x00000082


	//----- nvinfo : EIATTR_KPARAM_INFO
	.align		4
.L_7:
        /*0008*/ 	.byte	0x04, 0x17
        /*000a*/ 	.short	(.L_9 - .L_8)
.L_8:
        /*000c*/ 	.word	0x00000000
        /*0010*/ 	.short	0x000a
        /*0012*/ 	.short	0x0048
        /*0014*/ 	.byte	0x00, 0xf4, 0x21, 0x00


	//----- nvinfo : EIATTR_KPARAM_INFO
	.align		4
.L_9:
        /*0018*/ 	.byte	0x04, 0x17
        /*001a*/ 	.short	(.L_11 - .L_10)
.L_10:
        /*001c*/ 	.word	0x00000000
        /*0020*/ 	.short	0x0009
        /*0022*/ 	.short	0x0040
        /*0024*/ 	.byte	0x00, 0xf4, 0x21, 0x00


	//----- nvinfo : EIATTR_KPARAM_INFO
	.align		4
.L_11:
        /*0028*/ 	.byte	0x04, 0x17
        /*002a*/ 	.short	(.L_13 - .L_12)
.L_12:
        /*002c*/ 	.word	0x00000000
        /*0030*/ 	.short	0x0008
        /*0032*/ 	.short	0x0038
        /*0034*/ 	.byte	0x00, 0xf0, 0x21, 0x00


	//----- nvinfo : EIATTR_KPARAM_INFO
	.align		4
.L_13:
        /*0038*/ 	.byte	0x04, 0x17
        /*003a*/ 	.short	(.L_15 - .L_14)
.L_14:
        /*003c*/ 	.word	0x00000000
        /*0040*/ 	.short	0x0007
        /*0042*/ 	.short	0x0030
        /*0044*/ 	.byte	0x00, 0xf0, 0x21, 0x00


	//----- nvinfo : EIATTR_KPARAM_INFO
	.align		4
.L_15:
        /*0048*/ 	.byte	0x04, 0x17
        /*004a*/ 	.short	(.L_17 - .L_16)
.L_16:
        /*004c*/ 	.word	0x00000000
        /*0050*/ 	.short	0x0006
        /*0052*/ 	.short	0x0028
        /*0054*/ 	.byte	0x00, 0xf0, 0x21, 0x00


	//----- nvinfo : EIATTR_KPARAM_INFO
	.align		4
.L_17:
        /*0058*/ 	.byte	0x04, 0x17
        /*005a*/ 	.short	(.L_19 - .L_18)
.L_18:
        /*005c*/ 	.word	0x00000000
        /*0060*/ 	.short	0x0005
        /*0062*/ 	.short	0x0020
        /*0064*/ 	.byte	0x00, 0xf0, 0x11, 0x00


	//----- nvinfo : EIATTR_KPARAM_INFO
	.align		4
.L_19:
        /*0068*/ 	.byte	0x04, 0x17
        /*006a*/ 	.short	(.L_21 - .L_20)
.L_20:
        /*006c*/ 	.word	0x00000000
        /*0070*/ 	.short	0x0004
        /*0072*/ 	.short	0x001c
        /*0074*/ 	.byte	0x00, 0xf0, 0x11, 0x00


	//----- nvinfo : EIATTR_KPARAM_INFO
	.align		4
.L_21:
        /*0078*/ 	.byte	0x04, 0x17
        /*007a*/ 	.short	(.L_23 - .L_22)
.L_22:
        /*007c*/ 	.word	0x00000000
        /*0080*/ 	.short	0x0003
        /*0082*/ 	.short	0x0018
        /*0084*/ 	.byte	0x00, 0xf0, 0x11, 0x00


	//----- nvinfo : EIATTR_KPARAM_INFO
	.align		4
.L_23:
        /*0088*/ 	.byte	0x04, 0x17
        /*008a*/ 	.short	(.L_25 - .L_24)
.L_24:
        /*008c*/ 	.word	0x00000000
        /*0090*/ 	.short	0x0002
        /*0092*/ 	.short	0x0010
        /*0094*/ 	.byte	0x00, 0xf4, 0x21, 0x00


	//----- nvinfo : EIATTR_KPARAM_INFO
	.align		4
.L_25:
        /*0098*/ 	.byte	0x04, 0x17
        /*009a*/ 	.short	(.L_27 - .L_26)
.L_26:
        /*009c*/ 	.word	0x00000000
        /*00a0*/ 	.short	0x0001
        /*00a2*/ 	.short	0x0008
        /*00a4*/ 	.byte	0x00, 0xf4, 0x21, 0x00


	//----- nvinfo : EIATTR_KPARAM_INFO
	.align		4
.L_27:
        /*00a8*/ 	.byte	0x04, 0x17
        /*00aa*/ 	.short	(.L_29 - .L_28)
.L_28:
        /*00ac*/ 	.word	0x00000000
        /*00b0*/ 	.short	0x0000
        /*00b2*/ 	.short	0x0000
        /*00b4*/ 	.byte	0x00, 0xf4, 0x21, 0x00


	//----- nvinfo : EIATTR_SPARSE_MMA_MASK
	.align		4
.L_29:
        /*00b8*/ 	.byte	0x03, 0x50
        /*00ba*/ 	.short	0x0000


	//----- nvinfo : EIATTR_MAXREG_COUNT
	.align		4
        /*00bc*/ 	.byte	0x03, 0x1b
        /*00be*/ 	.short	0x00ff


	//----- nvinfo : EIATTR_NUM_BARRIERS
	.align		4
        /*00c0*/ 	.byte	0x02, 0x4c
        /*00c2*/ 	.byte	0x01
	.zero		1


	//----- nvinfo : EIATTR_MERCURY_ISA_VERSION
	.align		4
        /*00c4*/ 	.byte	0x03, 0x5f
        /*00c6*/ 	.short	0x0101


	//----- nvinfo : EIATTR_INT_WARP_WIDE_INSTR_OFFSETS
	.align		4
        /*00c8*/ 	.byte	0x04, 0x31
        /*00ca*/ 	.short	(.L_31 - .L_30)


	//   ....[0]....
.L_30:
        /*00cc*/ 	.word	0x00001320


	//   ....[1]....
        /*00d0*/ 	.word	0x000013b0


	//   ....[2]....
        /*00d4*/ 	.word	0x00001d20


	//   ....[3]....
        /*00d8*/ 	.word	0x00001d30


	//   ....[4]....
        /*00dc*/ 	.word	0x00001dd0


	//   ....[5]....
        /*00e0*/ 	.word	0x00001de0


	//   ....[6]....
        /*00e4*/ 	.word	0x00002730


	//   ....[7]....
        /*00e8*/ 	.word	0x00002740


	//----- nvinfo : EIATTR_COOP_GROUP_MASK_REGIDS
	.align		4
.L_31:
        /*00ec*/ 	.byte	0x04, 0x29
        /*00ee*/ 	.short	(.L_33 - .L_32)


	//   ....[0]....
.L_32:
        /*00f0*/ 	.word	0xffffffff


	//   ....[1]....
        /*00f4*/ 	.word	0xffffffff


	//   ....[2]....
        /*00f8*/ 	.word	0xffffffff


	//----- nvinfo : EIATTR_COOP_GROUP_INSTR_OFFSETS
	.align		4
.L_33:
        /*00fc*/ 	.byte	0x04, 0x28
        /*00fe*/ 	.short	(.L_35 - .L_34)


	//   ....[0]....
.L_34:
        /*0100*/ 	.word	0x00000150


	//   ....[1]....
        /*0104*/ 	.word	0x00000700


	//   ....[2]....
        /*0108*/ 	.word	0x00000cf0


	//----- nvinfo : EIATTR_MBARRIER_INSTR_OFFSETS
	.align		4
.L_35:
        /*010c*/ 	.byte	0x04, 0x39
        /*010e*/ 	.short	(.L_37 - .L_36)


	//   ....[0]....
.L_36:
        /*0110*/ 	.word	0x00001470
        /*0114*/ 	.word	0x000000ff
        /*0118*/ 	.word	0x00018000
        /*011c*/ 	.short	0x0100
        /*011e*/ 	.byte	0x06
	.zero		1


	//   ....[1]....
        /*0120*/ 	.word	0x00001ea0
        /*0124*/ 	.word	0x000000ff
        /*0128*/ 	.word	0x00018000
        /*012c*/ 	.short	0x010a
        /*012e*/ 	.byte	0x06
	.zero		1


	//   ....[2]....
        /*0130*/ 	.word	0x00002220
        /*0134*/ 	.word	0x000000ff
        /*0138*/ 	.word	0x00018000
        /*013c*/ 	.short	0x0108
        /*013e*/ 	.byte	0x06
	.zero		1


	//   ....[3]....
        /*0140*/ 	.word	0x000027d0
        /*0144*/ 	.word	0x000000ff
        /*0148*/ 	.word	0x00018000
        /*014c*/ 	.short	0x010a
        /*014e*/ 	.byte	0x06
	.zero		1


	//----- nvinfo : EIATTR_NUM_MBARRIERS
	.align		4
.L_37:
        /*0150*/ 	.byte	0x03, 0x38
        /*0152*/ 	.short	0x0001


	//----- nvinfo : EIATTR_EXIT_INSTR_OFFSETS
	.align		4
        /*0154*/ 	.byte	0x04, 0x1c
        /*0156*/ 	.short	(.L_39 - .L_38)


	//   ....[0]....
.L_38:
        /*0158*/ 	.word	0x000027c0


	//----- nvinfo : EIATTR_REQNTID
	.align		4
.L_39:
        /*015c*/ 	.byte	0x04, 0x10
        /*015e*/ 	.short	(.L_41 - .L_40)
.L_40:
        /*0160*/ 	.word	0x00000100
        /*0164*/ 	.word	0x00000001
        /*0168*/ 	.word	0x00000001


	//----- nvinfo : EIATTR_CRS_STACK_SIZE
	.align		4
.L_41:
        /*016c*/ 	.byte	0x04, 0x1e
        /*016e*/ 	.short	(.L_43 - .L_42)
.L_42:
        /*0170*/ 	.word	0x00000000


	//----- nvinfo : EIATTR_CBANK_PARAM_SIZE
	.align		4
.L_43:
        /*0174*/ 	.byte	0x03, 0x19
        /*0176*/ 	.short	0x0050


	//----- nvinfo : EIATTR_PARAM_CBANK
	.align		4
        /*0178*/ 	.byte	0x04, 0x0a
        /*017a*/ 	.short	(.L_45 - .L_44)
	.align		4
.L_44:
        /*017c*/ 	.word	index@(.nv.constant0.gluon_wgmma)
        /*0180*/ 	.short	0x0210
        /*0182*/ 	.short	0x0050


	//----- nvinfo : EIATTR_SW_WAR
	.align		4
.L_45:
        /*0184*/ 	.byte	0x04, 0x36
        /*0186*/ 	.short	(.L_47 - .L_46)
.L_46:
        /*0188*/ 	.word	0x00000008
.L_47:


//--------------------- .nv.callgraph             --------------------------
	.section	.nv.callgraph,"",@"SHT_CUDA_CALLGRAPH"
	.align	4
	.sectionentsize	8
	.align		4
        /*0000*/ 	.word	0x00000000
	.align		4
        /*0004*/ 	.word	0xffffffff
	.align		4
        /*0008*/ 	.word	0x00000000
	.align		4
        /*000c*/ 	.word	0xfffffffe
	.align		4
        /*0010*/ 	.word	0x00000000
	.align		4
        /*0014*/ 	.word	0xfffffffd
	.align		4
        /*0018*/ 	.word	0x00000000
	.align		4
        /*001c*/ 	.word	0xfffffffc


//--------------------- .text.gluon_wgmma         --------------------------
	.section	.text.gluon_wgmma,"ax",@progbits
	.align	128
        .global         gluon_wgmma
        .type           gluon_wgmma,@function
        .size           gluon_wgmma,(.L_x_52 - gluon_wgmma)
        .other          gluon_wgmma,@"STO_CUDA_ENTRY STV_DEFAULT"
gluon_wgmma:
.text.gluon_wgmma:
[----:B------:R-:W-:Y:S01]  /*0000*/  LDC R1, c[0x0][0x28] ;  /* 0x00000a00ff017b82 */ /* 0x000fe20000000800 */
[----:B------:R-:W1:Y:S07]  /*0010*/  S2R R0, SR_TID.X ;  /* 0x0000000000007919 */ /* 0x000e6e0000002100 */
[----:B------:R-:W2:Y:S01]  /*0020*/  S2UR UR4, SR_CgaCtaId ;  /* 0x00000000000479c3 */ /* 0x000ea20000008800 */
[----:B------:R-:W-:Y:S01]  /*0030*/  UMOV UR6, 0x400 ;  /* 0x0000040000067882 */ /* 0x000fe20000000000 */
[----:B------:R-:W-:Y:S01]  /*0040*/  ULDC UR7, c[0x0][0xc] ;  /* 0x0000030000077ab9 */ /* 0x000fe20000000800 */
[----:B------:R-:W-:Y:S01]  /*0050*/  ULDC.64 UR52, c[0x0][0x250] ;  /* 0x0000940000347ab9 */ /* 0x000fe20000000a00 */
[----:B------:R-:W-:Y:S04]  /*0060*/  BSSY B0, `(.L_x_0) ;  /* 0x000001e000007945 */ /* 0x000fe80003800000 */
[----:B------:R-:W3:Y:S08]  /*0070*/  LDC R4, c[0x0][0x228] ;  /* 0x00008a00ff047b82 */ /* 0x000ef00000000800 */
[----:B------:R-:W4:Y:S08]  /*0080*/  LDC R14, c[0x0][0x230] ;  /* 0x00008c00ff0e7b82 */ /* 0x000f300000000800 */
[----:B------:R-:W-:Y:S01]  /*0090*/  S2UR UR54, SR_CTAID.Y ;  /* 0x00000000003679c3 */ /* 0x000fe20000002600 */
[----:B--2---:R-:W-:-:S03]  /*00a0*/  ULEA UR6, UR4, UR6, 0x18 ;  /* 0x0000000604067291 */ /* 0x004fc6000f8ec03f */
[----:B------:R-:W-:Y:S01]  /*00b0*/  ULDC UR4, c[0x0][0x10] ;  /* 0x0000040000047ab9 */ /* 0x000fe20000000800 */
[----:B-1----:R-:W-:-:S03]  /*00c0*/  LOP3.LUT R6, R0, 0xff, RZ, 0xc0, !PT ;  /* 0x000000ff00067812 */ /* 0x002fc600078ec0ff */
[----:B------:R-:W1:Y:S01]  /*00d0*/  S2UR UR5, SR_CTAID.Z ;  /* 0x00000000000579c3 */ /* 0x000e620000002700 */
[----:B---3--:R-:W-:Y:S01]  /*00e0*/  VIADD R4, R4, 0xffffffff ;  /* 0xffffffff04047836 */ /* 0x008fe20000000000 */
[C---:B------:R-:W-:Y:S02]  /*00f0*/  ISETP.GE.U32.AND P0, PT, R6.reuse, 0x20, PT ;  /* 0x000000200600780c */ /* 0x040fe40003f06070 */
[C---:B------:R-:W-:Y:S02]  /*0100*/  ISETP.NE.U32.AND P2, PT, R6.reuse, RZ, PT ;  /* 0x000000ff0600720c */ /* 0x040fe40003f45070 */
[----:B------:R-:W-:Y:S02]  /*0110*/  LEA R12, R6, UR6, 0x2 ;  /* 0x00000006060c7c11 */ /* 0x000fe4000f8e10ff */
[----:B------:R-:W2:Y:S01]  /*0120*/  S2UR UR55, SR_CTAID.X ;  /* 0x00000000003779c3 */ /* 0x000ea20000002500 */
[----:B----4-:R-:W-:-:S06]  /*0130*/  VIADD R9, R14, 0xffffffff ;  /* 0xffffffff0e097836 */ /* 0x010fcc0000000000 */
[----:B------:R3:W-:Y:S01]  /*0140*/  @!P0 STS [R12], RZ ;  /* 0x000000ff0c008388 */ /* 0x0007e20000000800 */
[----:B------:R-:W-:-:S03]  /*0150*/  NOP ;  /* 0x0000000000007918 */ /* 0x000fc60000000000 */
[----:B------:R3:W-:Y:S01]  /*0160*/  @!P2 STS [UR6+0x24], R4 ;  /* 0x00002404ff00a988 */ /* 0x0007e20008000806 */
[----:B-1----:R-:W-:-:S03]  /*0170*/  UIMAD UR4, UR5, UR4, UR54 ;  /* 0x00000004050472a4 */ /* 0x002fc6000f8e0236 */
[----:B------:R3:W-:Y:S01]  /*0180*/  @!P2 STS [UR6+0x20], R9 ;  /* 0x00002009ff00a988 */ /* 0x0007e20008000806 */
[----:B--2---:R-:W-:-:S04]  /*0190*/  UIMAD UR4, UR4, UR7, UR55 ;  /* 0x00000007040472a4 */ /* 0x004fc8000f8e0237 */
[----:B------:R-:W-:-:S04]  /*01a0*/  UIMAD UR4, UR4, 0x180, URZ ;  /* 0x00000180040478a4 */ /* 0x000fc8000f8e023f */
[----:B------:R-:W-:-:S04]  /*01b0*/  UIADD3 UR28, UP0, UR4, UR52, URZ ;  /* 0x00000034041c7290 */ /* 0x000fc8000ff1e03f */
[----:B------:R-:W-:Y:S01]  /*01c0*/  ULEA.HI.X.SX32 UR29, UR4, UR53, 0x1, UP0 ;  /* 0x00000035041d7291 */ /* 0x000fe200080f0e3f */
[----:B---3--:R-:W-:Y:S11]  /*01d0*/  @P2 BRA `(.L_x_1) ;  /* 0x0000000000182947 */ /* 0x008ff60003800000 */
[----:B------:R-:W1:Y:S01]  /*01e0*/  LDS R2, [UR6+0x8] ;  /* 0x00000806ff027984 */ /* 0x000e620008000800 */
[----:B------:R-:W2:Y:S01]  /*01f0*/  LDC.64 R10, c[0x0][0x210] ;  /* 0x00008400ff0a7b82 */ /* 0x000ea20000000a00 */
[----:B------:R-:W-:Y:S02]  /*0200*/  IMAD.MOV.U32 R3, RZ, RZ, 0x70 ;  /* 0x00000070ff037424 */ /* 0x000fe400078e00ff */
[----:B--2---:R2:W-:Y:S03]  /*0210*/  STS.64 [UR6], R10 ;  /* 0x0000000aff007988 */ /* 0x0045e60008000a06 */
[----:B-1----:R-:W-:-:S05]  /*0220*/  LOP3.LUT R2, R2, 0x10, R3, 0xd8, !PT ;  /* 0x0000001002027812 */ /* 0x002fca00078ed803 */
[----:B------:R2:W-:Y:S02]  /*0230*/  STS [UR6+0x8], R2 ;  /* 0x00000802ff007988 */ /* 0x0005e40008000806 */
.L_x_1:
[----:B------:R-:W-:Y:S05]  /*0240*/  BSYNC B0 ;  /* 0x0000000000007941 */ /* 0x000fea0003800000 */
.L_x_0:
[----:B------:R-:W-:Y:S04]  /*0250*/  BSSY B0, `(.L_x_2) ;  /* 0x000000a000007945 */ /* 0x000fe80003800000 */
[----:B------:R-:W-:Y:S05]  /*0260*/  @P2 BRA `(.L_x_3) ;  /* 0x0000000000202947 */ /* 0x000fea0003800000 */
[----:B--2---:R-:W1:Y:S01]  /*0270*/  LDS R2, [UR6+0x34] ;  /* 0x00003406ff027984 */ /* 0x004e620008000800 */
[----:B------:R-:W-:Y:S02]  /*0280*/  IMAD.MOV.U32 R3, RZ, RZ, 0x3f000000 ;  /* 0x3f000000ff037424 */ /* 0x000fe400078e00ff */
[----:B------:R-:W-:Y:S01]  /*0290*/  @!P2 IMAD.MOV.U32 R5, RZ, RZ, 0x7f ;  /* 0x0000007fff05a424 */ /* 0x000fe200078e00ff */
[----:B------:R-:W2:Y:S02]  /*02a0*/  @!P2 LDS R8, [UR6+0x38] ;  /* 0x00003806ff08a984 */ /* 0x000ea40008000800 */
[----:B-1----:R-:W-:Y:S02]  /*02b0*/  LOP3.LUT R2, R2, 0xff000000, R3, 0xb8, !PT ;  /* 0xff00000002027812 */ /* 0x002fe400078eb803 */
[----:B--2---:R-:W-:-:S03]  /*02c0*/  @!P2 LOP3.LUT R3, R8, 0xff, R5, 0xb8, !PT ;  /* 0x000000ff0803a812 */ /* 0x004fc600078eb805 */
[----:B------:R1:W-:Y:S04]  /*02d0*/  STS [UR6+0x34], R2 ;  /* 0x00003402ff007988 */ /* 0x0003e80008000806 */
[----:B------:R1:W-:Y:S02]  /*02e0*/  @!P2 STS [UR6+0x38], R3 ;  /* 0x00003803ff00a988 */ /* 0x0003e40008000806 */
.L_x_3:
[----:B------:R-:W-:Y:S05]  /*02f0*/  BSYNC B0 ;  /* 0x0000000000007941 */ /* 0x000fea0003800000 */
.L_x_2:
[----:B------:R-:W-:Y:S04]  /*0300*/  BSSY B0, `(.L_x_4) ;  /* 0x000000e000007945 */ /* 0x000fe80003800000 */
[----:B------:R-:W-:Y:S05]  /*0310*/  @P2 BRA `(.L_x_5) ;  /* 0x0000000000302947 */ /* 0x000fea0003800000 */
[----:B-1----:R-:W1:Y:S01]  /*0320*/  LDS R3, [UR6+0x34] ;  /* 0x00003406ff037984 */ /* 0x002e620008000800 */
[----:B--2---:R-:W2:Y:S03]  /*0330*/  LDC.64 R10, c[0x0][0x238] ;  /* 0x00008e00ff0a7b82 */ /* 0x004ea60000000a00 */
[----:B------:R-:W3:Y:S01]  /*0340*/  LDS R2, [UR6+0x1c] ;  /* 0x00001c06ff027984 */ /* 0x000ee20008000800 */
[C---:B--2---:R-:W-:Y:S01]  /*0350*/  SHF.L.U64.HI R8, R10.reuse, 0x1, R11 ;  /* 0x000000010a087819 */ /* 0x044fe2000001020b */
[----:B------:R-:W-:-:S03]  /*0360*/  IMAD.SHL.U32 R5, R10, 0x2, RZ ;  /* 0x000000020a057824 */ /* 0x000fc600078e00ff */
[--C-:B------:R-:W-:Y:S02]  /*0370*/  SHF.R.U32.HI R7, RZ, 0x4, R8.reuse ;  /* 0x00000004ff077819 */ /* 0x100fe40000011608 */
[----:B------:R-:W-:-:S05]  /*0380*/  SHF.R.U64 R5, R5, 0x4, R8 ;  /* 0x0000000405057819 */ /* 0x000fca0000001208 */
[----:B------:R4:W-:Y:S01]  /*0390*/  STS [UR6+0xc], R5 ;  /* 0x00000c05ff007988 */ /* 0x0009e20008000806 */
[----:B-1----:R-:W-:Y:S02]  /*03a0*/  LOP3.LUT R3, R3, 0x7, RZ, 0xb8, !PT ;  /* 0x0000000703037812 */ /* 0x002fe400078eb8ff */
[----:B---3--:R-:W-:-:S03]  /*03b0*/  LOP3.LUT R2, R2, 0xf, R7, 0xb8, !PT ;  /* 0x0000000f02027812 */ /* 0x008fc600078eb807 */
[----:B------:R4:W-:Y:S04]  /*03c0*/  STS [UR6+0x34], R3 ;  /* 0x00003403ff007988 */ /* 0x0009e80008000806 */
[----:B------:R4:W-:Y:S02]  /*03d0*/  STS [UR6+0x1c], R2 ;  /* 0x00001c02ff007988 */ /* 0x0009e40008000806 */
.L_x_5:
[----:B------:R-:W-:Y:S05]  /*03e0*/  BSYNC B0 ;  /* 0x0000000000007941 */ /* 0x000fea0003800000 */
.L_x_4:
[----:B------:R-:W-:Y:S04]  /*03f0*/  BSSY B1, `(.L_x_6) ;  /* 0x000001b000017945 */ /* 0x000fe80003800000 */
[----:B------:R-:W-:Y:S01]  /*0400*/  BSSY B0, `(.L_x_7) ;  /* 0x0000016000007945 */ /* 0x000fe20003800000 */
[----:B------:R-:W-:-:S03]  /*0410*/  IMAD.MOV.U32 R13, RZ, RZ, RZ ;  /* 0x000000ffff0d7224 */ /* 0x000fc600078e00ff */
[----:B------:R-:W-:Y:S05]  /*0420*/  @P2 BRA `(.L_x_8) ;  /* 0x0000000000202947 */ /* 0x000fea0003800000 */
[----:B-12-4-:R-:W1:Y:S02]  /*0430*/  LDS R2, [UR6+0x34] ;  /* 0x00003406ff027984 */ /* 0x016e640008000800 */
[----:B-1----:R-:W-:-:S05]  /*0440*/  LOP3.LUT R2, R2, 0x38, RZ, 0xb8, !PT ;  /* 0x0000003802027812 */ /* 0x002fca00078eb8ff */
[----:B------:R1:W-:Y:S01]  /*0450*/  STS [UR6+0x34], R2 ;  /* 0x00003402ff007988 */ /* 0x0003e20008000806 */
[----:B------:R-:W-:Y:S05]  /*0460*/  @P2 BRA `(.L_x_9) ;  /* 0x0000000000202947 */ /* 0x000fea0003800000 */
[----:B-1----:R-:W1:Y:S01]  /*0470*/  LDS R2, [UR6+0x8] ;  /* 0x00000806ff027984 */ /* 0x002e620008000800 */
[----:B------:R-:W-:-:S05]  /*0480*/  IMAD.MOV.U32 R3, RZ, RZ, 0x780 ;  /* 0x00000780ff037424 */ /* 0x000fca00078e00ff */
[----:B-1----:R-:W-:-:S05]  /*0490*/  LOP3.LUT R2, R2, 0x500, R3, 0xd8, !PT ;  /* 0x0000050002027812 */ /* 0x002fca00078ed803 */
[----:B------:R3:W-:Y:S02]  /*04a0*/  STS [UR6+0x8], R2 ;  /* 0x00000802ff007988 */ /* 0x0007e40008000806 */
.L_x_8:
[----:B------:R-:W-:Y:S05]  /*04b0*/  @P2 BRA `(.L_x_10) ;  /* 0x0000000000282947 */ /* 0x000fea0003800000 */
[----:B-1234-:R-:W1:Y:S02]  /*04c0*/  LDS R2, [UR6+0x8] ;  /* 0x00000806ff027984 */ /* 0x01ee640008000800 */
[----:B-1----:R-:W-:-:S05]  /*04d0*/  LOP3.LUT R2, R2, 0x1800, RZ, 0xb8, !PT ;  /* 0x0000180002027812 */ /* 0x002fca00078eb8ff */
[----:B------:R2:W-:Y:S02]  /*04e0*/  STS [UR6+0x8], R2 ;  /* 0x00000802ff007988 */ /* 0x0005e40008000806 */
.L_x_9:
[----:B------:R-:W-:Y:S05]  /*04f0*/  @P2 BREAK B0 ;  /* 0x0000000000002942 */ /* 0x000fea0003800000 */
[----:B------:R-:W-:Y:S05]  /*0500*/  @P2 BRA `(.L_x_11) ;  /* 0x0000000000242947 */ /* 0x000fea0003800000 */
[----:B------:R-:W3:Y:S01]  /*0510*/  LDS R3, [UR6+0x8] ;  /* 0x00000806ff037984 */ /* 0x000ee20008000800 */
[----:B-12---:R-:W-:-:S05]  /*0520*/  IMAD.MOV.U32 R2, RZ, RZ, 0x6000 ;  /* 0x00006000ff027424 */ /* 0x006fca00078e00ff */
[----:B---3--:R-:W-:-:S04]  /*0530*/  LOP3.LUT R2, R3, 0x6000, R2, 0xd8, !PT ;  /* 0x0000600003027812 */ /* 0x008fc800078ed802 */
[----:B------:R-:W-:-:S05]  /*0540*/  LOP3.LUT R2, R2, 0x400000, RZ, 0xb8, !PT ;  /* 0x0040000002027812 */ /* 0x000fca00078eb8ff */
[----:B------:R5:W-:Y:S02]  /*0550*/  STS [UR6+0x8], R2 ;  /* 0x00000802ff007988 */ /* 0x000be40008000806 */
.L_x_10:
[----:B------:R-:W-:Y:S05]  /*0560*/  BSYNC B0 ;  /* 0x0000000000007941 */ /* 0x000fea0003800000 */
.L_x_7:
[----:B-12345:R-:W1:Y:S02]  /*0570*/  @!P2 LDS R2, [UR6+0x8] ;  /* 0x00000806ff02a984 */ /* 0x03ee640008000800 */
[----:B-1----:R-:W-:-:S05]  /*0580*/  @!P2 LOP3.LUT R2, R2, 0x8000, RZ, 0xb8, !PT ;  /* 0x000080000202a812 */ /* 0x002fca00078eb8ff */
[----:B------:R3:W-:Y:S02]  /*0590*/  @!P2 STS [UR6+0x8], R2 ;  /* 0x00000802ff00a988 */ /* 0x0007e40008000806 */
.L_x_11:
[----:B------:R-:W-:Y:S05]  /*05a0*/  BSYNC B1 ;  /* 0x0000000000017941 */ /* 0x000fea0003800000 */
.L_x_6:
[----:B------:R-:W-:Y:S05]  /*05b0*/  WARPSYNC.ALL ;  /* 0x0000000000007948 */ /* 0x000fea0003800000 */
[----:B------:R-:W-:Y:S05]  /*05c0*/  @P0 BRA `(.L_x_12) ;  /* 0x0000000000280947 */ /* 0x000fea0003800000 */
[----:B-123--:R-:W1:Y:S01]  /*05d0*/  S2R R2, SR_LANEID ;  /* 0x0000000000027919 */ /* 0x00ee620000000000 */
[----:B------:R-:W-:Y:S05]  /*05e0*/  WARPSYNC.ALL ;  /* 0x0000000000007948 */ /* 0x000fea0003800000 */
[----:B-1----:R-:W-:-:S05]  /*05f0*/  IMAD.SHL.U32 R5, R2, 0x4, RZ ;  /* 0x0000000402057824 */ /* 0x002fca00078e00ff */
[----:B------:R-:W1:Y:S01]  /*0600*/  LDS R7, [R5+UR6] ;  /* 0x0000000605077984 */ /* 0x000e620008000800 */
[----:B------:R-:W-:-:S05]  /*0610*/  IADD3 R2, P1, R5, UR28, RZ ;  /* 0x0000001c05027c10 */ /* 0x000fca000ff3e0ff */
[----:B------:R-:W-:-:S05]  /*0620*/  IMAD.X R3, RZ, RZ, UR29, P1 ;  /* 0x0000001dff037e24 */ /* 0x000fca00088e06ff */
[----:B-1----:R4:W5:Y:S01]  /*0630*/  ATOMG.E.EXCH.STRONG.GPU PT, RZ, [R2], R7 ;  /* 0x0000000702ff73a8 */ /* 0x00296200041ee100 */
[----:B------:R-:W-:-:S04]  /*0640*/  DEPBAR {5,4,3,2,1,0} ;  /* 0x0000003f0000791a */ /* 0x000fc80000000000 */
[----:B------:R4:W-:Y:S01]  /*0650*/  UTMACCTL.IV [UR28] ;  /* 0x000000001c0079b9 */ /* 0x0009e20008000000 */
[----:B------:R-:W-:Y:S01]  /*0660*/  NOP ;  /* 0x0000000000007918 */ /* 0x000fe20000000000 */
.L_x_12:
[----:B------:R-:W-:Y:S05]  /*0670*/  @P0 BRA `(.L_x_13) ;  /* 0x00000000000c0947 */ /* 0x000fea0003800000 */
[----:B------:R0:W-:Y:S01]  /*0680*/  UTMACMDFLUSH ;  /* 0x00000000000079b7 */ /* 0x0001e20000000000 */
[----:B------:R-:W-:Y:S05]  /*0690*/  @P0 BRA `(.L_x_13) ;  /* 0x0000000000040947 */ /* 0x000fea0003800000 */
[----:B------:R-:W-:-:S04]  /*06a0*/  DEPBAR.LE SB0, 0x0 ;  /* 0x000080000000791a */ /* 0x000fc80000000000 */
.L_x_13:
[----:B------:R-:W-:Y:S05]  /*06b0*/  WARPSYNC.ALL ;  /* 0x0000000000007948 */ /* 0x000fea0003800000 */
[----:B-----5:R-:W-:Y:S06]  /*06c0*/  BAR.SYNC.DEFER_BLOCKING 0x0 ;  /* 0x0000000000007b1d */ /* 0x020fec0000010000 */
[----:B------:R-:W-:Y:S02]  /*06d0*/  BSSY B1, `(.L_x_14) ;  /* 0x000000b000017945 */ /* 0x000fe40003800000 */
[----:B------:R-:W-:Y:S06]  /*06e0*/  BAR.SYNC.DEFER_BLOCKING 0x0 ;  /* 0x0000000000007b1d */ /* 0x000fec0000010000 */
[----:B------:R5:W-:Y:S01]  /*06f0*/  @!P0 STS [R12], RZ ;  /* 0x000000ff0c008388 */ /* 0x000be20000000800 */
[----:B------:R-:W-:Y:S01]  /*0700*/  NOP ;  /* 0x0000000000007918 */ /* 0x000fe20000000000 */
[----:B------:R-:W-:Y:S05]  /*0710*/  @P2 BRA `(.L_x_15) ;  /* 0x0000000000182947 */ /* 0x000fea0003800000 */
[----:B-1234-:R-:W1:Y:S01]  /*0720*/  LDS R2, [UR6+0x8] ;  /* 0x00000806ff027984 */ /* 0x01ee620008000800 */
[----:B------:R-:W2:Y:S01]  /*0730*/  LDC.64 R10, c[0x0][0x218] ;  /* 0x00008600ff0a7b82 */ /* 0x000ea20000000a00 */
[----:B------:R-:W-:Y:S02]  /*0740*/  IMAD.MOV.U32 R3, RZ, RZ, 0x70 ;  /* 0x00000070ff037424 */ /* 0x000fe400078e00ff */
[----:B--2---:R2:W-:Y:S03]  /*0750*/  STS.64 [UR6], R10 ;  /* 0x0000000aff007988 */ /* 0x0045e60008000a06 */
[----:B-1----:R-:W-:-:S05]  /*0760*/  LOP3.LUT R2, R2, 0x10, R3, 0xd8, !PT ;  /* 0x0000001002027812 */ /* 0x002fca00078ed803 */
[----:B------:R2:W-:Y:S02]  /*0770*/  STS [UR6+0x8], R2 ;  /* 0x00000802ff007988 */ /* 0x0005e40008000806 */
.L_x_15:
[----:B----4-:R-:W-:Y:S05]  /*0780*/  BSYNC B1 ;  /* 0x0000000000017941 */ /* 0x010fea0003800000 */
.L_x_14:
[----:B------:R-:W-:Y:S04]  /*0790*/  BSSY B2, `(.L_x_16) ;  /* 0x000000f000027945 */ /* 0x000fe80003800000 */
[----:B------:R-:W-:Y:S04]  /*07a0*/  BSSY B1, `(.L_x_17) ;  /* 0x000000c000017945 */ /* 0x000fe80003800000 */
[----:B------:R-:W-:Y:S05]  /*07b0*/  @P2 BRA `(.L_x_18) ;  /* 0x0000000000282947 */ /* 0x000fea0003800000 */
[----:B-123--:R-:W1:Y:S01]  /*07c0*/  LDS R2, [UR6+0x34] ;  /* 0x00003406ff027984 */ /* 0x00ee620008000800 */
[----:B------:R-:W-:Y:S01]  /*07d0*/  IMAD.MOV.U32 R3, RZ, RZ, 0x3f000000 ;  /* 0x3f000000ff037424 */ /* 0x000fe200078e00ff */
[----:B------:R-:W-:Y:S05]  /*07e0*/  @P2 BREAK B1 ;  /* 0x0000000000012942 */ /* 0x000fea0003800000 */
[----:B-1----:R-:W-:-:S05]  /*07f0*/  LOP3.LUT R2, R2, 0xff000000, R3, 0xb8, !PT ;  /* 0xff00000002027812 */ /* 0x002fca00078eb803 */
[----:B------:R1:W-:Y:S01]  /*0800*/  STS [UR6+0x34], R2 ;  /* 0x00003402ff007988 */ /* 0x0003e20008000806 */
[----:B------:R-:W-:Y:S05]  /*0810*/  @P2 BRA `(.L_x_19) ;  /* 0x0000000000182947 */ /* 0x000fea0003800000 */
[----:B------:R-:W2:Y:S01]  /*0820*/  LDS R3, [UR6+0x38] ;  /* 0x00003806ff037984 */ /* 0x000ea20008000800 */
[----:B-1----:R-:W-:-:S05]  /*0830*/  IMAD.MOV.U32 R2, RZ, RZ, 0xff ;  /* 0x000000ffff027424 */ /* 0x002fca00078e00ff */
[----:B--2---:R-:W-:-:S05]  /*0840*/  LOP3.LUT R2, R3, 0xff, R2, 0xb8, !PT ;  /* 0x000000ff03027812 */ /* 0x004fca00078eb802 */
[----:B------:R4:W-:Y:S02]  /*0850*/  STS [UR6+0x38], R2 ;  /* 0x00003802ff007988 */ /* 0x0009e40008000806 */
.L_x_18:
[----:B------:R-:W-:Y:S05]  /*0860*/  BSYNC B1 ;  /* 0x0000000000017941 */ /* 0x000fea0003800000 */
.L_x_17:
[----:B------:R1:W-:Y:S02]  /*0870*/  @!P2 STS [UR6+0x20], R9 ;  /* 0x00002009ff00a988 */ /* 0x0003e40008000806 */
.L_x_19:
[----:B------:R-:W-:Y:S05]  /*0880*/  BSYNC B2 ;  /* 0x0000000000027941 */ /* 0x000fea0003800000 */
.L_x_16:
[----:B------:R-:W-:Y:S05]  /*0890*/  WARPSYNC.ALL ;  /* 0x0000000000007948 */ /* 0x000fea0003800000 */
[----:B------:R-:W2:Y:S01]  /*08a0*/  LDC R5, c[0x0][0x22c] ;  /* 0x00008b00ff057b82 */ /* 0x000ea20000000800 */
[----:B------:R-:W-:Y:S01]  /*08b0*/  BSSY B2, `(.L_x_20) ;  /* 0x0000010000027945 */ /* 0x000fe20003800000 */
[----:B--2---:R-:W-:-:S05]  /*08c0*/  VIADD R5, R5, 0xffffffff ;  /* 0xffffffff05057836 */ /* 0x004fca0000000000 */
[----:B------:R2:W-:Y:S01]  /*08d0*/  @!P2 STS [UR6+0x24], R5 ;  /* 0x00002405ff00a988 */ /* 0x0005e20008000806 */
[----:B------:R-:W-:Y:S05]  /*08e0*/  @P2 BRA `(.L_x_21) ;  /* 0x0000000000302947 */ /* 0x000fea0003800000 */
[----:B------:R-:W2:Y:S01]  /*08f0*/  LDS R3, [UR6+0x34] ;  /* 0x00003406ff037984 */ /* 0x000ea20008000800 */
[----:B------:R-:W2:Y:S03]  /*0900*/  LDC.64 R10, c[0x0][0x240] ;  /* 0x00009000ff0a7b82 */ /* 0x000ea60000000a00 */
[----:B-1-34-:R-:W1:Y:S01]  /*0910*/  LDS R2, [UR6+0x1c] ;  /* 0x00001c06ff027984 */ /* 0x01ae620008000800 */
[C---:B--2---:R-:W-:Y:S01]  /*0920*/  SHF.L.U64.HI R8, R10.reuse, 0x1, R11 ;  /* 0x000000010a087819 */ /* 0x044fe2000001020b */
[----:B------:R-:W-:-:S03]  /*0930*/  IMAD.SHL.U32 R7, R10, 0x2, RZ ;  /* 0x000000020a077824 */ /* 0x000fc600078e00ff */
[--C-:B------:R-:W-:Y:S02]  /*0940*/  SHF.R.U32.HI R9, RZ, 0x4, R8.reuse ;  /* 0x00000004ff097819 */ /* 0x100fe40000011608 */
[----:B------:R-:W-:-:S05]  /*0950*/  SHF.R.U64 R7, R7, 0x4, R8 ;  /* 0x0000000407077819 */ /* 0x000fca0000001208 */
[----:B------:R2:W-:Y:S01]  /*0960*/  STS [UR6+0xc], R7 ;  /* 0x00000c07ff007988 */ /* 0x0005e20008000806 */
[----:B------:R-:W-:Y:S02]  /*0970*/  LOP3.LUT R3, R3, 0x7, RZ, 0xb8, !PT ;  /* 0x0000000703037812 */ /* 0x000fe400078eb8ff */
[----:B-1----:R-:W-:-:S03]  /*0980*/  LOP3.LUT R2, R2, 0xf, R9, 0xb8, !PT ;  /* 0x0000000f02027812 */ /* 0x002fc600078eb809 */
[----:B------:R2:W-:Y:S04]  /*0990*/  STS [UR6+0x34], R3 ;  /* 0x00003403ff007988 */ /* 0x0005e80008000806 */
[----:B------:R2:W-:Y:S02]  /*09a0*/  STS [UR6+0x1c], R2 ;  /* 0x00001c02ff007988 */ /* 0x0005e40008000806 */
.L_x_21:
[----:B------:R-:W-:Y:S05]  /*09b0*/  BSYNC B2 ;  /* 0x0000000000027941 */ /* 0x000fea0003800000 */
.L_x_20:
[----:B------:R-:W-:Y:S04]  /*09c0*/  BSSY B3, `(.L_x_22) ;  /* 0x000001a000037945 */ /* 0x000fe80003800000 */
[----:B------:R-:W-:Y:S04]  /*09d0*/  BSSY B2, `(.L_x_23) ;  /* 0x0000015000027945 */ /* 0x000fe80003800000 */
[----:B------:R-:W-:Y:S05]  /*09e0*/  @P2 BRA `(.L_x_24) ;  /* 0x0000000000202947 */ /* 0x000fea0003800000 */
[----:B-1234-:R-:W1:Y:S02]  /*09f0*/  LDS R2, [UR6+0x34] ;  /* 0x00003406ff027984 */ /* 0x01ee640008000800 */
[----:B-1----:R-:W-:-:S05]  /*0a00*/  LOP3.LUT R2, R2, 0x38, RZ, 0xb8, !PT ;  /* 0x0000003802027812 */ /* 0x002fca00078eb8ff */
[----:B------:R1:W-:Y:S01]  /*0a10*/  STS [UR6+0x34], R2 ;  /* 0x00003402ff007988 */ /* 0x0003e20008000806 */
[----:B------:R-:W-:Y:S05]  /*0a20*/  @P2 BRA `(.L_x_25) ;  /* 0x0000000000202947 */ /* 0x000fea0003800000 */
[----:B-1----:R-:W1:Y:S01]  /*0a30*/  LDS R2, [UR6+0x8] ;  /* 0x00000806ff027984 */ /* 0x002e620008000800 */
[----:B------:R-:W-:-:S05]  /*0a40*/  IMAD.MOV.U32 R3, RZ, RZ, 0x780 ;  /* 0x00000780ff037424 */ /* 0x000fca00078e00ff */
[----:B-1----:R-:W-:-:S05]  /*0a50*/  LOP3.LUT R2, R2, 0x500, R3, 0xd8, !PT ;  /* 0x0000050002027812 */ /* 0x002fca00078ed803 */
[----:B------:R1:W-:Y:S02]  /*0a60*/  STS [UR6+0x8], R2 ;  /* 0x00000802ff007988 */ /* 0x0003e40008000806 */
.L_x_24:
[----:B------:R-:W-:Y:S05]  /*0a70*/  @P2 BRA `(.L_x_26) ;  /* 0x0000000000282947 */ /* 0x000fea0003800000 */
[----:B-1234-:R-:W1:Y:S02]  /*0a80*/  LDS R2, [UR6+0x8] ;  /* 0x00000806ff027984 */ /* 0x01ee640008000800 */
[----:B-1----:R-:W-:-:S05]  /*0a90*/  LOP3.LUT R2, R2, 0x1800, RZ, 0xb8, !PT ;  /* 0x0000180002027812 */ /* 0x002fca00078eb8ff */
[----:B------:R2:W-:Y:S02]  /*0aa0*/  STS [UR6+0x8], R2 ;  /* 0x00000802ff007988 */ /* 0x0005e40008000806 */
.L_x_25:
[----:B------:R-:W-:Y:S05]  /*0ab0*/  @P2 BREAK B2 ;  /* 0x0000000000022942 */ /* 0x000fea0003800000 */
[----:B------:R-:W-:Y:S05]  /*0ac0*/  @P2 BRA `(.L_x_27) ;  /* 0x0000000000242947 */ /* 0x000fea0003800000 */
[----:B-12---:R-:W1:Y:S01]  /*0ad0*/  LDS R2, [UR6+0x8] ;  /* 0x00000806ff027984 */ /* 0x006e620008000800 */
[----:B------:R-:W-:-:S05]  /*0ae0*/  IMAD.MOV.U32 R3, RZ, RZ, 0x6000 ;  /* 0x00006000ff037424 */ /* 0x000fca00078e00ff */
[----:B-1----:R-:W-:-:S04]  /*0af0*/  LOP3.LUT R2, R2, 0x6000, R3, 0xd8, !PT ;  /* 0x0000600002027812 */ /* 0x002fc800078ed803 */
[----:B------:R-:W-:-:S05]  /*0b00*/  LOP3.LUT R2, R2, 0x400000, RZ, 0xb8, !PT ;  /* 0x0040000002027812 */ /* 0x000fca00078eb8ff */
[----:B------:R1:W-:Y:S02]  /*0b10*/  STS [UR6+0x8], R2 ;  /* 0x00000802ff007988 */ /* 0x0003e40008000806 */
.L_x_26:
[----:B------:R-:W-:Y:S05]  /*0b20*/  BSYNC B2 ;  /* 0x0000000000027941 */ /* 0x000fea0003800000 */
.L_x_23:
[----:B-1234-:R-:W1:Y:S02]  /*0b30*/  @!P2 LDS R2, [UR6+0x8] ;  /* 0x00000806ff02a984 */ /* 0x01ee640008000800 */
[----:B-1----:R-:W-:-:S05]  /*0b40*/  @!P2 LOP3.LUT R2, R2, 0x8000, RZ, 0xb8, !PT ;  /* 0x000080000202a812 */ /* 0x002fca00078eb8ff */
[----:B------:R3:W-:Y:S02]  /*0b50*/  @!P2 STS [UR6+0x8], R2 ;  /* 0x00000802ff00a988 */ /* 0x0007e40008000806 */
.L_x_27:
[----:B------:R-:W-:Y:S05]  /*0b60*/  BSYNC B3 ;  /* 0x0000000000037941 */ /* 0x000fea0003800000 */
.L_x_22:
[----:B------:R-:W-:Y:S05]  /*0b70*/  WARPSYNC.ALL ;  /* 0x0000000000007948 */ /* 0x000fea0003800000 */
[----:B------:R-:W-:-:S04]  /*0b80*/  UIADD3 UR31, UR4, 0x80, URZ ;  /* 0x00000080041f7890 */ /* 0x000fc8000fffe03f */
[----:B------:R-:W-:-:S04]  /*0b90*/  UIADD3 UR30, UP0, UR31, UR52, URZ ;  /* 0x000000341f1e7290 */ /* 0x000fc8000ff1e03f */
[----:B------:R-:W-:Y:S01]  /*0ba0*/  ULEA.HI.X.SX32 UR31, UR31, UR53, 0x1, UP0 ;  /* 0x000000351f1f7291 */ /* 0x000fe200080f0e3f */
[----:B------:R-:W-:Y:S11]  /*0bb0*/  @P0 BRA `(.L_x_28) ;  /* 0x0000000000280947 */ /* 0x000ff60003800000 */
[----:B-123--:R-:W1:Y:S01]  /*0bc0*/  S2R R2, SR_LANEID ;  /* 0x0000000000027919 */ /* 0x00ee620000000000 */
[----:B------:R-:W-:Y:S05]  /*0bd0*/  WARPSYNC.ALL ;  /* 0x0000000000007948 */ /* 0x000fea0003800000 */
[----:B-1----:R-:W-:-:S05]  /*0be0*/  IMAD.SHL.U32 R8, R2, 0x4, RZ ;  /* 0x0000000402087824 */ /* 0x002fca00078e00ff */
[----:B------:R-:W1:Y:S01]  /*0bf0*/  LDS R7, [R8+UR6] ;  /* 0x0000000608077984 */ /* 0x000e620008000800 */
[----:B------:R-:W-:-:S05]  /*0c00*/  IADD3 R2, P1, R8, UR30, RZ ;  /* 0x0000001e08027c10 */ /* 0x000fca000ff3e0ff */
[----:B------:R-:W-:-:S05]  /*0c10*/  IMAD.X R3, RZ, RZ, UR31, P1 ;  /* 0x0000001fff037e24 */ /* 0x000fca00088e06ff */
[----:B-1----:R4:W2:Y:S01]  /*0c20*/  ATOMG.E.EXCH.STRONG.GPU PT, RZ, [R2], R7 ;  /* 0x0000000702ff73a8 */ /* 0x0028a200041ee100 */
[----:B------:R-:W-:-:S04]  /*0c30*/  DEPBAR {5,4,3,2,1,0} ;  /* 0x0000003f0000791a */ /* 0x000fc80000000000 */
[----:B------:R4:W-:Y:S01]  /*0c40*/  UTMACCTL.IV [UR30] ;  /* 0x000000001e0079b9 */ /* 0x0009e20008000000 */
[----:B------:R-:W-:Y:S01]  /*0c50*/  NOP ;  /* 0x0000000000007918 */ /* 0x000fe20000000000 */
.L_x_28:
[----:B------:R-:W-:Y:S05]  /*0c60*/  @P0 BRA `(.L_x_29) ;  /* 0x00000000000c0947 */ /* 0x000fea0003800000 */
[----:B------:R0:W-:Y:S01]  /*0c70*/  UTMACMDFLUSH ;  /* 0x00000000000079b7 */ /* 0x0001e20000000000 */
[----:B------:R-:W-:Y:S05]  /*0c80*/  @P0 BRA `(.L_x_29) ;  /* 0x0000000000040947 */ /* 0x000fea0003800000 */
[----:B------:R-:W-:-:S04]  /*0c90*/  DEPBAR.LE SB0, 0x0 ;  /* 0x000080000000791a */ /* 0x000fc80000000000 */
.L_x_29:
[----:B------:R-:W-:Y:S05]  /*0ca0*/  WARPSYNC.ALL ;  /* 0x0000000000007948 */ /* 0x000fea0003800000 */
[----:B--2---:R-:W-:Y:S06]  /*0cb0*/  BAR.SYNC.DEFER_BLOCKING 0x0 ;  /* 0x0000000000007b1d */ /* 0x004fec0000010000 */
[----:B------:R-:W-:Y:S02]  /*0cc0*/  BSSY B3, `(.L_x_30) ;  /* 0x000000b000037945 */ /* 0x000fe40003800000 */
[----:B------:R-:W-:Y:S06]  /*0cd0*/  BAR.SYNC.DEFER_BLOCKING 0x0 ;  /* 0x0000000000007b1d */ /* 0x000fec0000010000 */
[----:B------:R2:W-:Y:S01]  /*0ce0*/  @!P0 STS [R12], RZ ;  /* 0x000000ff0c008388 */ /* 0x0005e20000000800 */
[----:B------:R-:W-:Y:S01]  /*0cf0*/  NOP ;  /* 0x0000000000007918 */ /* 0x000fe20000000000 */
[----:B------:R-:W-:Y:S05]  /*0d00*/  @P2 BRA `(.L_x_31) ;  /* 0x0000000000182947 */ /* 0x000fea0003800000 */
[----:B-1-34-:R-:W1:Y:S01]  /*0d10*/  LDS R2, [UR6+0x8] ;  /* 0x00000806ff027984 */ /* 0x01ae620008000800 */
[----:B------:R-:W3:Y:S01]  /*0d20*/  LDC.64 R8, c[0x0][0x220] ;  /* 0x00008800ff087b82 */ /* 0x000ee20000000a00 */
[----:B------:R-:W-:Y:S02]  /*0d30*/  IMAD.MOV.U32 R3, RZ, RZ, 0x70 ;  /* 0x00000070ff037424 */ /* 0x000fe400078e00ff */
[----:B---3--:R3:W-:Y:S03]  /*0d40*/  STS.64 [UR6], R8 ;  /* 0x00000008ff007988 */ /* 0x0087e60008000a06 */
[----:B-1----:R-:W-:-:S05]  /*0d50*/  LOP3.LUT R2, R2, 0x10, R3, 0xd8, !PT ;  /* 0x0000001002027812 */ /* 0x002fca00078ed803 */
[----:B------:R3:W-:Y:S02]  /*0d60*/  STS [UR6+0x8], R2 ;  /* 0x00000802ff007988 */ /* 0x0007e40008000806 */
.L_x_31:
[----:B----4-:R-:W-:Y:S05]  /*0d70*/  BSYNC B3 ;  /* 0x0000000000037941 */ /* 0x010fea0003800000 */
.L_x_30:
[----:B------:R-:W-:Y:S04]  /*0d80*/  BSSY B4, `(.L_x_32) ;  /* 0x0000011000047945 */ /* 0x000fe80003800000 */
[----:B------:R-:W-:Y:S04]  /*0d90*/  BSSY B3, `(.L_x_33) ;  /* 0x000000e000037945 */ /* 0x000fe80003800000 */
[----:B------:R-:W-:Y:S05]  /*0da0*/  @P2 BRA `(.L_x_34) ;  /* 0x0000000000242947 */ /* 0x000fea0003800000 */
[----:B-1-3--:R-:W1:Y:S01]  /*0db0*/  LDS R2, [UR6+0x34] ;  /* 0x00003406ff027984 */ /* 0x00ae620008000800 */
[----:B------:R-:W-:-:S05]  /*0dc0*/  IMAD.MOV.U32 R3, RZ, RZ, 0x3f000000 ;  /* 0x3f000000ff037424 */ /* 0x000fca00078e00ff */
[----:B-1----:R-:W-:-:S05]  /*0dd0*/  LOP3.LUT R2, R2, 0xff000000, R3, 0xb8, !PT ;  /* 0xff00000002027812 */ /* 0x002fca00078eb803 */
[----:B------:R1:W-:Y:S01]  /*0de0*/  STS [UR6+0x34], R2 ;  /* 0x00003402ff007988 */ /* 0x0003e20008000806 */
[----:B------:R-:W-:Y:S05]  /*0df0*/  @P2 BRA `(.L_x_35) ;  /* 0x00000000001c2947 */ /* 0x000fea0003800000 */
[----:B-1----:R-:W1:Y:S01]  /*0e00*/  LDS R2, [UR6+0x38] ;  /* 0x00003806ff027984 */ /* 0x002e620008000800 */
[----:B------:R-:W-:-:S05]  /*0e10*/  IMAD.MOV.U32 R3, RZ, RZ, 0x7f ;  /* 0x0000007fff037424 */ /* 0x000fca00078e00ff */
[----:B-1----:R-:W-:-:S05]  /*0e20*/  LOP3.LUT R2, R2, 0xff, R3, 0xb8, !PT ;  /* 0x000000ff02027812 */ /* 0x002fca00078eb803 */
[----:B------:R4:W-:Y:S02]  /*0e30*/  STS [UR6+0x38], R2 ;  /* 0x00003802ff007988 */ /* 0x0009e40008000806 */
.L_x_34:
[----:B------:R-:W-:Y:S05]  /*0e40*/  @P2 BREAK B3 ;  /* 0x0000000000032942 */ /* 0x000fea0003800000 */
[----:B------:R-:W-:Y:S05]  /*0e50*/  @P2 BRA `(.L_x_36) ;  /* 0x00000000000c2947 */ /* 0x000fea0003800000 */
[----:B------:R1:W-:Y:S02]  /*0e60*/  STS [UR6+0x20], R5 ;  /* 0x00002005ff007988 */ /* 0x0003e40008000806 */
.L_x_35:
[----:B------:R-:W-:Y:S05]  /*0e70*/  BSYNC B3 ;  /* 0x0000000000037941 */ /* 0x000fea0003800000 */
.L_x_33:
[----:B------:R1:W-:Y:S02]  /*0e80*/  @!P2 STS [UR6+0x24], R4 ;  /* 0x00002404ff00a988 */ /* 0x0003e40008000806 */
.L_x_36:
[----:B------:R-:W-:Y:S05]  /*0e90*/  BSYNC B4 ;  /* 0x0000000000047941 */ /* 0x000fea0003800000 */
.L_x_32:
[----:B------:R-:W-:Y:S05]  /*0ea0*/  WARPSYNC.ALL ;  /* 0x0000000000007948 */ /* 0x000fea0003800000 */
[----:B------:R-:W-:Y:S04]  /*0eb0*/  BSSY B4, `(.L_x_37) ;  /* 0x000000e000047945 */ /* 0x000fe80003800000 */
[----:B------:R-:W-:Y:S05]  /*0ec0*/  @P2 BRA `(.L_x_38) ;  /* 0x0000000000302947 */ /* 0x000fea0003800000 */
[----:B------:R-:W5:Y:S01]  /*0ed0*/  LDS R3, [UR6+0x34] ;  /* 0x00003406ff037984 */ /* 0x000f620008000800 */
[----:B-1----:R-:W1:Y:S03]  /*0ee0*/  LDC.64 R4, c[0x0][0x248] ;  /* 0x00009200ff047b82 */ /* 0x002e660000000a00 */
[----:B---34-:R-:W3:Y:S01]  /*0ef0*/  LDS R2, [UR6+0x1c] ;  /* 0x00001c06ff027984 */ /* 0x018ee20008000800 */
[C---:B-1----:R-:W-:Y:S01]  /*0f00*/  SHF.L.U64.HI R5, R4.reuse, 0x1, R5 ;  /* 0x0000000104057819 */ /* 0x042fe20000010205 */
[----:B------:R-:W-:-:S03]  /*0f10*/  IMAD.SHL.U32 R4, R4, 0x2, RZ ;  /* 0x0000000204047824 */ /* 0x000fc600078e00ff */
[--C-:B------:R-:W-:Y:S02]  /*0f20*/  SHF.R.U32.HI R7, RZ, 0x4, R5.reuse ;  /* 0x00000004ff077819 */ /* 0x100fe40000011605 */
[----:B------:R-:W-:-:S05]  /*0f30*/  SHF.R.U64 R4, R4, 0x4, R5 ;  /* 0x0000000404047819 */ /* 0x000fca0000001205 */
[----:B------:R1:W-:Y:S01]  /*0f40*/  STS [UR6+0xc], R4 ;  /* 0x00000c04ff007988 */ /* 0x0003e20008000806 */
[----:B-----5:R-:W-:Y:S02]  /*0f50*/  LOP3.LUT R3, R3, 0x7, RZ, 0xb8, !PT ;  /* 0x0000000703037812 */ /* 0x020fe400078eb8ff */
[----:B---3--:R-:W-:-:S03]  /*0f60*/  LOP3.LUT R2, R2, 0xf, R7, 0xb8, !PT ;  /* 0x0000000f02027812 */ /* 0x008fc600078eb807 */
[----:B------:R1:W-:Y:S04]  /*0f70*/  STS [UR6+0x34], R3 ;  /* 0x00003403ff007988 */ /* 0x0003e80008000806 */
[----:B------:R1:W-:Y:S02]  /*0f80*/  STS [UR6+0x1c], R2 ;  /* 0x00001c02ff007988 */ /* 0x0003e40008000806 */
.L_x_38:
[----:B------:R-:W-:Y:S05]  /*0f90*/  BSYNC B4 ;  /* 0x0000000000047941 */ /* 0x000fea0003800000 */
.L_x_37:
[----:B------:R-:W-:Y:S04]  /*0fa0*/  BSSY B4, `(.L_x_39) ;  /* 0x000001a000047945 */ /* 0x000fe80003800000 */
[----:B------:R-:W-:Y:S04]  /*0fb0*/  BSSY B5, `(.L_x_40) ;  /* 0x0000015000057945 */ /* 0x000fe80003800000 */
        /* <DEDUP_REMOVED lines=9> */
.L_x_41:
[----:B------:R-:W-:Y:S05]  /*1050*/  @P2 BRA `(.L_x_43) ;  /* 0x0000000000282947 */ /* 0x000fea0003800000 */
[----:B-1-34-:R-:W1:Y:S02]  /*1060*/  LDS R2, [UR6+0x8] ;  /* 0x00000806ff027984 */ /* 0x01ae640008000800 */
[----:B-1----:R-:W-:-:S05]  /*1070*/  LOP3.LUT R2, R2, 0x1800, RZ, 0xb8, !PT ;  /* 0x0000180002027812 */ /* 0x002fca00078eb8ff */
[----:B------:R3:W-:Y:S02]  /*1080*/  STS [UR6+0x8], R2 ;  /* 0x00000802ff007988 */ /* 0x0007e40008000806 */
.L_x_42:
[----:B------:R-:W-:Y:S05]  /*1090*/  @P2 BREAK B5 ;  /* 0x0000000000052942 */ /* 0x000fea0003800000 */
[----:B------:R-:W-:Y:S05]  /*10a0*/  @P2 BRA `(.L_x_44) ;  /* 0x0000000000242947 */ /* 0x000fea0003800000 */
[----:B-1-3--:R-:W1:Y:S01]  /*10b0*/  LDS R2, [UR6+0x8] ;  /* 0x00000806ff027984 */ /* 0x00ae620008000800 */
[----:B------:R-:W-:-:S05]  /*10c0*/  IMAD.MOV.U32 R3, RZ, RZ, 0x6000 ;  /* 0x00006000ff037424 */ /* 0x000fca00078e00ff */
[----:B-1----:R-:W-:-:S04]  /*10d0*/  LOP3.LUT R2, R2, 0x6000, R3, 0xd8, !PT ;  /* 0x0000600002027812 */ /* 0x002fc800078ed803 */
[----:B------:R-:W-:-:S05]  /*10e0*/  LOP3.LUT R2, R2, 0x400000, RZ, 0xb8, !PT ;  /* 0x0040000002027812 */ /* 0x000fca00078eb8ff */
[----:B------:R1:W-:Y:S02]  /*10f0*/  STS [UR6+0x8], R2 ;  /* 0x00000802ff007988 */ /* 0x0003e40008000806 */
.L_x_43:
[----:B------:R-:W-:Y:S05]  /*1100*/  BSYNC B5 ;  /* 0x0000000000057941 */ /* 0x000fea0003800000 */
.L_x_40:
[----:B-1-34-:R-:W1:Y:S02]  /*1110*/  @!P2 LDS R2, [UR6+0x8] ;  /* 0x00000806ff02a984 */ /* 0x01ae640008000800 */
[----:B-1----:R-:W-:-:S05]  /*1120*/  @!P2 LOP3.LUT R2, R2, 0x8000, RZ, 0xb8, !PT ;  /* 0x000080000202a812 */ /* 0x002fca00078eb8ff */
[----:B------:R4:W-:Y:S02]  /*1130*/  @!P2 STS [UR6+0x8], R2 ;  /* 0x00000802ff00a988 */ /* 0x0009e40008000806 */
.L_x_44:
[----:B------:R-:W-:Y:S05]  /*1140*/  BSYNC B4 ;  /* 0x0000000000047941 */ /* 0x000fea0003800000 */
.L_x_39:
[----:B------:R-:W-:Y:S05]  /*1150*/  WARPSYNC.ALL ;  /* 0x0000000000007948 */ /* 0x000fea0003800000 */
[----:B------:R-:W-:Y:S01]  /*1160*/  UIADD3 UR4, UR4, 0x100, URZ ;  /* 0x0000010004047890 */ /* 0x000fe2000fffe03f */
[----:B------:R-:W-:Y:S01]  /*1170*/  ISETP.GE.AND P1, PT, R14, 0x1, PT ;  /* 0x000000010e00780c */ /* 0x000fe20003f26270 */
[----:B------:R-:W-:Y:S01]  /*1180*/  IMAD.MOV.U32 R24, RZ, RZ, RZ ;  /* 0x000000ffff187224 */ /* 0x000fe200078e00ff */
[----:B------:R-:W-:Y:S01]  /*1190*/  SHF.R.U32.HI R7, RZ, 0x5, R0 ;  /* 0x00000005ff077819 */ /* 0x000fe20000011600 */
[----:B------:R-:W-:-:S04]  /*11a0*/  UIADD3 UR52, UP0, UR4, UR52, URZ ;  /* 0x0000003404347290 */ /* 0x000fc8000ff1e03f */
[----:B------:R-:W-:Y:S01]  /*11b0*/  ULEA.HI.X.SX32 UR53, UR4, UR53, 0x1, UP0 ;  /* 0x0000003504357291 */ /* 0x000fe200080f0e3f */
[----:B------:R-:W-:Y:S11]  /*11c0*/  @P0 BRA `(.L_x_45) ;  /* 0x0000000000280947 */ /* 0x000ff60003800000 */
[----:B-1-34-:R-:W1:Y:S01]  /*11d0*/  S2R R2, SR_LANEID ;  /* 0x0000000000027919 */ /* 0x01ae620000000000 */
[----:B------:R-:W-:Y:S05]  /*11e0*/  WARPSYNC.ALL ;  /* 0x0000000000007948 */ /* 0x000fea0003800000 */
[----:B-1----:R-:W-:-:S05]  /*11f0*/  IMAD.SHL.U32 R4, R2, 0x4, RZ ;  /* 0x0000000402047824 */ /* 0x002fca00078e00ff */
[----:B------:R-:W1:Y:S01]  /*1200*/  LDS R5, [R4+UR6] ;  /* 0x0000000604057984 */ /* 0x000e620008000800 */
[----:B------:R-:W-:-:S05]  /*1210*/  IADD3 R2, P3, R4, UR52, RZ ;  /* 0x0000003404027c10 */ /* 0x000fca000ff7e0ff */
[----:B------:R-:W-:-:S05]  /*1220*/  IMAD.X R3, RZ, RZ, UR53, P3 ;  /* 0x00000035ff037e24 */ /* 0x000fca00098e06ff */
[----:B-1----:R1:W3:Y:S01]  /*1230*/  ATOMG.E.EXCH.STRONG.GPU PT, RZ, [R2], R5 ;  /* 0x0000000502ff73a8 */ /* 0x0022e200041ee100 */
[----:B------:R-:W-:-:S04]  /*1240*/  DEPBAR {5,4,3,2,1,0} ;  /* 0x0000003f0000791a */ /* 0x000fc80000000000 */
[----:B------:R1:W-:Y:S01]  /*1250*/  UTMACCTL.IV [UR52] ;  /* 0x00000000340079b9 */ /* 0x0003e20008000000 */
[----:B------:R-:W-:Y:S01]  /*1260*/  NOP ;  /* 0x0000000000007918 */ /* 0x000fe20000000000 */
.L_x_45:
[----:B------:R-:W-:Y:S05]  /*1270*/  @P0 BRA `(.L_x_46) ;  /* 0x00000000000c0947 */ /* 0x000fea0003800000 */
[----:B------:R0:W-:Y:S01]  /*1280*/  UTMACMDFLUSH ;  /* 0x00000000000079b7 */ /* 0x0001e20000000000 */
[----:B------:R-:W-:Y:S05]  /*1290*/  @P0 BRA `(.L_x_46) ;  /* 0x0000000000040947 */ /* 0x000fea0003800000 */
[----:B------:R-:W-:-:S04]  /*12a0*/  DEPBAR.LE SB0, 0x0 ;  /* 0x000080000000791a */ /* 0x000fc80000000000 */
.L_x_46:
[----:B------:R-:W-:Y:S05]  /*12b0*/  WARPSYNC.ALL ;  /* 0x0000000000007948 */ /* 0x000fea0003800000 */
[----:B---3--:R-:W-:Y:S01]  /*12c0*/  BAR.SYNC.DEFER_BLOCKING 0x0 ;  /* 0x0000000000007b1d */ /* 0x008fe20000010000 */
[----:B------:R-:W-:Y:S01]  /*12d0*/  R2UR UR7, R7 ;  /* 0x00000000070772ca */ /* 0x000fe200000e0000 */
[----:B------:R-:W-:Y:S01]  /*12e0*/  USHF.L.U32 UR15, UR54, 0x8, URZ ;  /* 0x00000008360f7899 */ /* 0x000fe2000800063f */
[----:B------:R-:W-:Y:S01]  /*12f0*/  IMAD.MOV.U32 R25, RZ, RZ, RZ ;  /* 0x000000ffff197224 */ /* 0x000fe200078e00ff */
[----:B------:R-:W-:Y:S01]  /*1300*/  USHF.L.U32 UR11, UR55, 0x7, URZ ;  /* 0x00000007370b7899 */ /* 0x000fe2000800063f */
[----:B------:R-:W-:Y:S01]  /*1310*/  CS2R R26, SRZ ;  /* 0x00000000001a7805 */ /* 0x000fe2000001ff00 */
[----:B------:R-:W-:Y:S01]  /*1320*/  VOTEU.ALL UP0, P2 ;  /* 0x00000000003f7886 */ /* 0x000fe20001000000 */
[----:B------:R-:W-:Y:S01]  /*1330*/  UMOV UR4, 0x1 ;  /* 0x0000000100047882 */ /* 0x000fe20000000000 */
[----:B------:R-:W-:-:S02]  /*1340*/  CS2R R28, SRZ ;  /* 0x00000000001c7805 */ /* 0x000fc4000001ff00 */
[----:B------:R-:W-:Y:S02]  /*1350*/  CS2R R30, SRZ ;  /* 0x00000000001e7805 */ /* 0x000fe4000001ff00 */
[----:B------:R-:W-:Y:S01]  /*1360*/  CS2R R32, SRZ ;  /* 0x0000000000207805 */ /* 0x000fe2000001ff00 */
[----:B------:R-:W-:-:S04]  /*1370*/  @!UP0 UIADD3 UR4, -UR4, 0x100000, URZ ;  /* 0x0010000004048890 */ /* 0x000fc8000fffe13f */
[----:B------:R-:W-:Y:S02]  /*1380*/  @!UP0 USHF.L.U32 UR5, UR4, 0xb, URZ ;  /* 0x0000000b04058899 */ /* 0x000fe4000800063f */
[----:B------:R-:W-:Y:S01]  /*1390*/  @!UP0 USHF.L.U32 UR4, UR4, 0x1, URZ ;  /* 0x0000000104048899 */ /* 0x000fe2000800063f */
[----:B------:R-:W-:Y:S01]  /*13a0*/  CS2R R34, SRZ ;  /* 0x0000000000227805 */ /* 0x000fe2000001ff00 */
[----:B------:R-:W-:Y:S01]  /*13b0*/  VOTEU.ALL UP0, P2 ;  /* 0x00000000003f7886 */ /* 0x000fe20001000000 */
[----:B------:R-:W-:Y:S02]  /*13c0*/  CS2R R36, SRZ ;  /* 0x0000000000247805 */ /* 0x000fe4000001ff00 */
[----:B------:R-:W-:Y:S02]  /*13d0*/  CS2R R38, SRZ ;  /* 0x0000000000267805 */ /* 0x000fe4000001ff00 */
[----:B------:R-:W-:Y:S02]  /*13e0*/  CS2R R40, SRZ ;  /* 0x0000000000287805 */ /* 0x000fe4000001ff00 */
[----:B------:R-:W-:-:S02]  /*13f0*/  CS2R R42, SRZ ;  /* 0x00000000002a7805 */ /* 0x000fc4000001ff00 */
[----:B------:R-:W-:Y:S02]  /*1400*/  CS2R R44, SRZ ;  /* 0x00000000002c7805 */ /* 0x000fe4000001ff00 */
[----:B------:R-:W-:Y:S02]  /*1410*/  CS2R R46, SRZ ;  /* 0x00000000002e7805 */ /* 0x000fe4000001ff00 */
[----:B------:R-:W-:Y:S02]  /*1420*/  CS2R R48, SRZ ;  /* 0x0000000000307805 */ /* 0x000fe4000001ff00 */
[----:B------:R-:W-:Y:S02]  /*1430*/  CS2R R50, SRZ ;  /* 0x0000000000327805 */ /* 0x000fe4000001ff00 */
[----:B------:R-:W-:Y:S02]  /*1440*/  CS2R R52, SRZ ;  /* 0x0000000000347805 */ /* 0x000fe4000001ff00 */
[----:B------:R-:W-:Y:S01]  /*1450*/  CS2R R54, SRZ ;  /* 0x0000000000367805 */ /* 0x000fe2000001ff00 */
[----:B------:R-:W3:Y:S02]  /*1460*/  FENCE.VIEW.ASYNC.S ;  /* 0x00000000000073c6 */ /* 0x000ee40000000000 */
[----:B---3--:R3:W1:Y:S01]  /*1470*/  @!UP0 SYNCS.EXCH.64 URZ, [UR6+0x18000], UR4 ;  /* 0x01800004063f85b2 */ /* 0x0086620008000100 */
[----:B------:R-:W-:-:S02]  /*1480*/  CS2R R56, SRZ ;  /* 0x0000000000387805 */ /* 0x000fc4000001ff00 */
[----:B------:R-:W-:Y:S02]  /*1490*/  CS2R R58, SRZ ;  /* 0x00000000003a7805 */ /* 0x000fe4000001ff00 */
[----:B------:R-:W-:Y:S02]  /*14a0*/  CS2R R60, SRZ ;  /* 0x00000000003c7805 */ /* 0x000fe4000001ff00 */
        /* <DEDUP_REMOVED lines=44> */
[----:B------:R-:W-:Y:S01]  /*1770*/  CS2R R150, SRZ ;  /* 0x0000000000967805 */ /* 0x000fe2000001ff00 */
[----:B-1----:R-:W-:Y:S06]  /*1780*/  @!P1 BRA `(.L_x_47) ;  /* 0x0000000800449947 */ /* 0x002fec0003800000 */
[----:B------:R-:W-:Y:S01]  /*1790*/  USHF.R.U32.HI UR26, URZ, 0x4, UR6 ;  /* 0x000000043f1a7899 */ /* 0x000fe20008011606 */
[----:B------:R-:W-:Y:S01]  /*17a0*/  CS2R R24, SRZ ;  /* 0x0000000000187805 */ /* 0x000fe2000001ff00 */
[----:B---3--:R-:W-:Y:S01]  /*17b0*/  UMOV UR4, URZ ;  /* 0x0000003f00047c82 */ /* 0x008fe20008000000 */
[----:B------:R-:W-:Y:S01]  /*17c0*/  CS2R R26, SRZ ;  /* 0x00000000001a7805 */ /* 0x000fe2000001ff00 */
[----:B------:R-:W-:Y:S01]  /*17d0*/  USGXT.U32 UR26, UR26, 0xe ;  /* 0x0000000e1a1a789a */ /* 0x000fe20008000000 */
[----:B------:R-:W-:Y:S02]  /*17e0*/  CS2R R28, SRZ ;  /* 0x00000000001c7805 */ /* 0x000fe4000001ff00 */
[----:B------:R-:W-:Y:S02]  /*17f0*/  CS2R R30, SRZ ;  /* 0x00000000001e7805 */ /* 0x000fe4000001ff00 */
[----:B------:R-:W-:Y:S01]  /*1800*/  CS2R R32, SRZ ;  /* 0x0000000000207805 */ /* 0x000fe2000001ff00 */
[----:B------:R-:W-:Y:S01]  /*1810*/  UIADD3 UR18, UP0, UR26, 0x2, URZ ;  /* 0x000000021a127890 */ /* 0x000fe2000ff1e03f */
[----:B------:R-:W-:-:S02]  /*1820*/  CS2R R34, SRZ ;  /* 0x0000000000227805 */ /* 0x000fc4000001ff00 */
[----:B------:R-:W-:Y:S02]  /*1830*/  CS2R R36, SRZ ;  /* 0x0000000000247805 */ /* 0x000fe4000001ff00 */
[----:B------:R-:W-:Y:S01]  /*1840*/  CS2R R38, SRZ ;  /* 0x0000000000267805 */ /* 0x000fe2000001ff00 */
[----:B------:R-:W-:Y:S01]  /*1850*/  UIADD3.X UR19, UR4, 0x40000040, URZ, UP0, !UPT ;  /* 0x4000004004137890 */ /* 0x000fe200087fe43f */
        /* <DEDUP_REMOVED lines=55> */
[----:B------:R-:W-:Y:S01]  /*1bd0*/  CS2R R150, SRZ ;  /* 0x0000000000967805 */ /* 0x000fe2000001ff00 */
[----:B------:R-:W-:Y:S02]  /*1be0*/  UIADD3 UR56, UR6, 0x10000, URZ ;  /* 0x0001000006387890 */ /* 0x000fe4000fffe03f */
[----:B------:R-:W-:Y:S02]  /*1bf0*/  UIADD3.64 UR34, UR18, 0x2, URZ ;  /* 0x0000000212227897 */ /* 0x000fe4000fffe03f */
[----:B------:R-:W-:-:S02]  /*1c00*/  UIADD3.64 UR38, UR18, 0x4, URZ ;  /* 0x0000000412267897 */ /* 0x000fc4000fffe03f */
[----:B------:R-:W-:Y:S02]  /*1c10*/  UIADD3.64 UR42, UR18, 0x7fe, URZ ;  /* 0x000007fe122a7897 */ /* 0x000fe4000fffe03f */
[----:B------:R-:W-:Y:S02]  /*1c20*/  UIADD3.64 UR46, UR18, 0x800, URZ ;  /* 0x00000800122e7897 */ /* 0x000fe4000fffe03f */
[----:B------:R-:W-:Y:S02]  /*1c30*/  UIADD3.64 UR50, UR18, 0x802, URZ ;  /* 0x0000080212327897 */ /* 0x000fe4000fffe03f */
[----:B------:R-:W-:-:S12]  /*1c40*/  UIADD3.64 UR22, UR18, 0x804, URZ ;  /* 0x0000080412167897 */ /* 0x000fd8000fffe03f */
.L_x_49:
[----:B------:R-:W-:Y:S01]  /*1c50*/  BAR.SYNC.DEFER_BLOCKING 0x0 ;  /* 0x0000000000007b1d */ /* 0x000fe20000010000 */
[----:B------:R-:W-:Y:S01]  /*1c60*/  ELECT P0, URZ, PT ;  /* 0x00000000003f782f */ /* 0x000fe20003800000 */
[----:B----4-:R-:W-:Y:S01]  /*1c70*/  @!P2 IMAD.MOV.U32 R2, RZ, RZ, 0x18000 ;  /* 0x00018000ff02a424 */ /* 0x010fe200078e00ff */
[----:B------:R-:W-:Y:S02]  /*1c80*/  ULOP3.LUT UR12, UR7, 0x1, URZ, 0xc0, !UPT ;  /* 0x00000001070c7892 */ /* 0x000fe4000f8ec03f */
[C---:B------:R-:W-:Y:S02]  /*1c90*/  ISETP.LT.U32.AND P0, PT, R6.reuse, 0x40, P0 ;  /* 0x000000400600780c */ /* 0x040fe40000701070 */
[----:B------:R-:W-:Y:S01]  /*1ca0*/  ELECT P1, URZ, PT ;  /* 0x00000000003f782f */ /* 0x000fe20003820000 */
[----:B------:R-:W-:Y:S02]  /*1cb0*/  ULEA UR5, UR12, UR6, 0xe ;  /* 0x000000060c057291 */ /* 0x000fe4000f8e703f */
[----:B------:R-:W-:Y:S01]  /*1cc0*/  ULEA UR10, UR12, UR4, 0x6 ;  /* 0x000000040c0a7291 */ /* 0x000fe2000f8e303f */
[----:B------:R-:W-:Y:S01]  /*1cd0*/  ISETP.LT.U32.AND P1, PT, R6, 0x40, P1 ;  /* 0x000000400600780c */ /* 0x000fe20000f21070 */
[----:B------:R-:W-:Y:S01]  /*1ce0*/  ULEA UR12, UR12, UR5, 0xe ;  /* 0x000000050c0c7291 */ /* 0x000fe2000f8e703f */
[----:B------:R-:W-:Y:S01]  /*1cf0*/  UMOV UR27, 0x40000040 ;  /* 0x40000040001b7882 */ /* 0x000fe20000000000 */
[----:B------:R-:W-:-:S03]  /*1d00*/  UMOV UR25, 0x40000040 ;  /* 0x4000004000197882 */ /* 0x000fc60000000000 */
[----:B------:R-:W-:Y:S01]  /*1d10*/  UMOV UR14, UR10 ;  /* 0x0000000a000e7c82 */ /* 0x000fe20008000000 */
[----:B------:R-:W-:Y:S01]  /*1d20*/  VOTEU.ANY UP0, P0 ;  /* 0x00000000003f7886 */ /* 0x000fe20000000100 */
[----:B------:R-:W-:-:S04]  /*1d30*/  VOTEU.ANY UP2, P0 ;  /* 0x00000000003f7886 */ /* 0x000fc80000040100 */
[----:B------:R-:W-:Y:S01]  /*1d40*/  @UP0 UIADD3 UR8, UR5, 0x10000, URZ ;  /* 0x0001000005080890 */ /* 0x000fe2000fffe03f */
[----:B------:R1:W-:Y:S01]  /*1d50*/  @!P2 SYNCS.ARRIVE.TRANS64 RZ, [UR6+0x18000], R2 ;  /* 0x01800002ffffa9a7 */ /* 0x0003e20008000006 */
[----:B------:R-:W-:Y:S01]  /*1d60*/  @UP0 UIADD3 UR9, UR6, 0x18000, URZ ;  /* 0x0001800006090890 */ /* 0x000fe2000fffe03f */
[----:B------:R-:W-:Y:S01]  /*1d70*/  @UP0 UMOV UR16, UR28 ;  /* 0x0000001c00100c82 */ /* 0x000fe20008000000 */
[----:B------:R-:W-:Y:S01]  /*1d80*/  @UP0 UMOV UR17, UR29 ;  /* 0x0000001d00110c82 */ /* 0x000fe20008000000 */
[----:B------:R-:W-:Y:S01]  /*1d90*/  BAR.SYNC.DEFER_BLOCKING 0x0 ;  /* 0x0000000000007b1d */ /* 0x000fe20000010000 */
[----:B------:R-:W-:Y:S01]  /*1da0*/  USHF.L.U32 UR5, UR7, 0x7, URZ ;  /* 0x0000000707057899 */ /* 0x000fe2000800063f */
[----:B-1----:R-:W-:-:S03]  /*1db0*/  SHF.L.U32 R2, R13, 0x1f, RZ ;  /* 0x0000001f0d027819 */ /* 0x002fc600000006ff */
[----:B------:R-:W-:Y:S01]  /*1dc0*/  ULOP3.LUT UR5, UR5, 0x200, URZ, 0xc0, !UPT ;  /* 0x0000020005057892 */ /* 0x000fe2000f8ec03f */
[----:B------:R-:W-:Y:S01]  /*1dd0*/  VOTEU.ANY UP1, P1 ;  /* 0x00000000003f7886 */ /* 0x000fe20000820100 */
[----:B------:R-:W-:Y:S02]  /*1de0*/  VOTEU.ANY UP3, P1 ;  /* 0x00000000003f7886 */ /* 0x000fe40000860100 */
[----:B------:R-:W-:Y:S02]  /*1df0*/  ULEA.HI UR5, UR56, UR5, URZ, 0x1c ;  /* 0x0000000538057291 */ /* 0x000fe4000f8fe03f */
[----:B------:R-:W-:Y:S01]  /*1e00*/  @UP1 UIADD3 UR13, UR6, 0x18000, URZ ;  /* 0x00018000060d1890 */ /* 0x000fe2000fffe03f */
[----:B------:R-:W-:Y:S01]  /*1e10*/  @UP1 UMOV UR20, UR30 ;  /* 0x0000001e00141c82 */ /* 0x000fe20008000000 */
[----:B------:R-:W-:Y:S01]  /*1e20*/  @UP1 UMOV UR21, UR31 ;  /* 0x0000001f00151c82 */ /* 0x000fe20008000000 */
[----:B------:R-:W-:Y:S01]  /*1e30*/  ULOP3.LUT UR24, UR5, 0x3fff, URZ, 0xc0, !UPT ;  /* 0x00003fff05187892 */ /* 0x000fe2000f8ec03f */
[----:B------:R1:W-:Y:S01]  /*1e40*/  @UP2 UTMALDG.2D [UR8], [UR16] ;  /* 0x00000008100025b4 */ /* 0x0003e20008008000 */
[----:B------:R3:W-:Y:S06]  /*1e50*/  MEMBAR.ALL.CTA ;  /* 0x0000000000007992 */ /* 0x0007ec0000008000 */
[----:B---3--:R-:W3:Y:S02]  /*1e60*/  FENCE.VIEW.ASYNC.S ;  /* 0x00000000000073c6 */ /* 0x008ee40000000000 */
[----:B---3--:R-:W-:Y:S06]  /*1e70*/  BAR.SYNC.DEFER_BLOCKING 0x0 ;  /* 0x0000000000007b1d */ /* 0x008fec0000010000 */
[----:B------:R1:W-:Y:S02]  /*1e80*/  @UP3 UTMALDG.2D [UR12], [UR20] ;  /* 0x0000000c140035b4 */ /* 0x0003e40008008000 */
[----:B------:R-:W-:Y:S06]  /*1e90*/  BAR.SYNC.DEFER_BLOCKING 0x0 ;  /* 0x0000000000007b1d */ /* 0x000fec0000010000 */
[----:B------:R-:W3:Y:S02]  /*1ea0*/  SYNCS.PHASECHK.TRANS64.TRYWAIT P0, [UR6+0x18000], R2 ;  /* 0x01800002ff0075a7 */ /* 0x000ee40008000146 */
[----:B-1-3--:R-:W-:Y:S05]  /*1eb0*/  @!P0 BRA `(.L_x_48) ;  /* 0x0000000800448947 */ /* 0x00afea0003800000 */
.L_x_50:
[----:B------:R-:W-:Y:S02]  /*1ec0*/  WARPGROUP.DEPBAR.LE gsb0, 0x0 ;  /* 0x00008000000079c5 */ /* 0x000fe40000010000 */
[----:B------:R-:W-:Y:S01]  /*1ed0*/  WARPGROUP.ARRIVE ;  /* 0x00000000000079c5 */ /* 0x000fe20000000000 */
[----:B------:R-:W-:Y:S01]  /*1ee0*/  UIADD3 UR16, UP0, UR24, 0x2, URZ ;  /* 0x0000000218107890 */ /* 0x000fe2000ff1e03f */
[----:B------:R-:W1:Y:S01]  /*1ef0*/  LDC R2, c[0x0][0x230] ;  /* 0x00008c00ff027b82 */ /* 0x000e620000000800 */
[----:B------:R-:W-:Y:S01]  /*1f00*/  UMOV UR5, URZ ;  /* 0x0000003f00057c82 */ /* 0x000fe20008000000 */
[----:B------:R-:W-:Y:S01]  /*1f10*/  UIADD3 UR4, UR4, 0x80, URZ ;  /* 0x0000008004047890 */ /* 0x000fe2000fffe03f */
[----:B------:R-:W-:Y:S01]  /*1f20*/  LOP3.LUT R13, R13, 0x1, RZ, 0x3c, !PT ;  /* 0x000000010d0d7812 */ /* 0x000fe200078e3cff */
[----:B------:R-:W-:Y:S01]  /*1f30*/  HGMMA.64x256x16.F32.BF16 R24, gdesc[UR24], R24 ;  /* 0x03e00000181879f0 */ /* 0x000fe20008701818 */
[----:B------:R-:W-:-:S04]  /*1f40*/  UIADD3.X UR17, UR5, 0x40000040, URZ, UP0, !UPT ;  /* 0x4000004005117890 */ /* 0x000fc800087fe43f */
[----:B------:R-:W-:Y:S02]  /*1f50*/  UIADD3.64 UR32, UR16, 0x2, URZ ;  /* 0x0000000210207897 */ /* 0x000fe4000fffe03f */
[----:B------:R-:W-:Y:S02]  /*1f60*/  UIADD3.64 UR36, UR16, 0x4, URZ ;  /* 0x0000000410247897 */ /* 0x000fe4000fffe03f */
[----:B------:R-:W-:Y:S02]  /*1f70*/  UIADD3.64 UR40, UR16, 0x3fe, URZ ;  /* 0x000003fe10287897 */ /* 0x000fe4000fffe03f */
[----:B------:R-:W-:Y:S02]  /*1f80*/  UIADD3.64 UR44, UR16, 0x400, URZ ;  /* 0x00000400102c7897 */ /* 0x000fe4000fffe03f */
[----:B------:R-:W-:Y:S02]  /*1f90*/  UIADD3.64 UR48, UR16, 0x402, URZ ;  /* 0x0000040210307897 */ /* 0x000fe4000fffe03f */
[----:B------:R-:W-:Y:S01]  /*1fa0*/  UIADD3.64 UR20, UR16, 0x404, URZ ;  /* 0x0000040410147897 */ /* 0x000fe2000fffe03f */
[----:B-1----:R-:W-:-:S12]  /*1fb0*/  ISETP.LE.AND P0, PT, R2, UR4, PT ;  /* 0x0000000402007c0c */ /* 0x002fd8000bf03270 */
[----:B------:R-:W-:-:S15]  /*1fc0*/  HGMMA.64x256x16.F32.BF16 R24, gdesc[UR16], R24 ;  /* 0x03e00000101879f0 */ /* 0x000fde0008701818 */
[----:B------:R-:W-:-:S13]  /*1fd0*/  NOP ;  /* 0x0000000000007918 */ /* 0x000fda0000000000 */
        /* <DEDUP_REMOVED lines=10> */
[----:B------:R-:W-:Y:S01]  /*2080*/  HGMMA.64x256x16.F32.BF16 R24, gdesc[UR20], R24, gsb0 ;  /* 0x03e00000141879f0 */ /* 0x000fe20008001818 */
[----:B------:R-:W-:Y:S05]  /*2090*/  @!P0 BRA `(.L_x_49) ;  /* 0xfffffff800ec8947 */ /* 0x000fea000383ffff */
.L_x_47:
[C---:B----4-:R-:W-:Y:S01]  /*20a0*/  IMAD.SHL.U32 R2, R0.reuse, 0x80, RZ ;  /* 0x0000008000027824 */ /* 0x050fe200078e00ff */
[----:B------:R-:W-:Y:S02]  /*20b0*/  WARPGROUP.DEPBAR.LE gsb0, 0x0 ;  /* 0x00008000000079c5 */ /* 0x000fe40000010000 */
[----:B------:R-:W-:Y:S01]  /*20c0*/  BAR.SYNC.DEFER_BLOCKING 0x0 ;  /* 0x0000000000007b1d */ /* 0x000fe20000010000 */
[----:B------:R-:W-:Y:S01]  /*20d0*/  IMAD.SHL.U32 R3, R0, 0x10, RZ ;  /* 0x0000001000037824 */ /* 0x000fe200078e00ff */
[----:B------:R-:W-:Y:S02]  /*20e0*/  LOP3.LUT R2, R2, 0x780, RZ, 0xc0, !PT ;  /* 0x0000078002027812 */ /* 0x000fe400078ec0ff */
[----:B------:R-:W-:Y:S02]  /*20f0*/  ELECT P0, URZ, PT ;  /* 0x00000000003f782f */ /* 0x000fe40003800000 */
[----:B------:R-:W-:Y:S01]  /*2100*/  F2FP.BF16.F32.PACK_AB R24, R25, R24 ;  /* 0x000000181918723e */ /* 0x000fe200000010ff */
[----:B------:R-:W-:Y:S01]  /*2110*/  ULOP3.LUT UR7, UR7, 0x3, URZ, 0xc0, !UPT ;  /* 0x0000000307077892 */ /* 0x000fe2000f8ec03f */
[----:B------:R-:W-:Y:S01]  /*2120*/  LOP3.LUT R3, R2, 0x70, R3, 0xf8, !PT ;  /* 0x0000007002037812 */ /* 0x000fe200078ef803 */
[----:B------:R-:W-:Y:S01]  /*2130*/  IMAD.SHL.U32 R2, R0, 0x40, RZ ;  /* 0x0000004000027824 */ /* 0x000fe200078e00ff */
[----:B------:R-:W-:Y:S01]  /*2140*/  F2FP.BF16.F32.PACK_AB R25, R27, R26 ;  /* 0x0000001a1b19723e */ /* 0x000fe200000010ff */
[----:B------:R-:W-:Y:S01]  /*2150*/  ULEA UR9, UR7, UR15, 0x6 ;  /* 0x0000000f07097291 */ /* 0x000fe2000f8e303f */
[----:B------:R-:W-:Y:S01]  /*2160*/  LOP3.LUT R3, R3, 0x10, R0, 0x78, !PT ;  /* 0x0000001003037812 */ /* 0x000fe200078e7800 */
[----:B------:R-:W-:Y:S01]  /*2170*/  ULEA UR8, UR7, UR6, 0xe ;  /* 0x0000000607087291 */ /* 0x000fe2000f8e703f */
[----:B------:R-:W-:Y:S01]  /*2180*/  F2FP.BF16.F32.PACK_AB R56, R57, R56 ;  /* 0x000000383938723e */ /* 0x000fe200000010ff */
[----:B------:R-:W-:Y:S01]  /*2190*/  UMOV UR10, UR11 ;  /* 0x0000000b000a7c82 */ /* 0x000fe20008000000 */
[----:B------:R-:W-:-:S02]  /*21a0*/  LOP3.LUT R2, R3, 0x3800, R2, 0xf8, !PT ;  /* 0x0000380003027812 */ /* 0x000fc400078ef802 */
[----:B------:R-:W-:Y:S02]  /*21b0*/  F2FP.BF16.F32.PACK_AB R26, R29, R28 ;  /* 0x0000001c1d1a723e */ /* 0x000fe400000010ff */
[C---:B------:R-:W-:Y:S01]  /*21c0*/  LOP3.LUT R3, R2.reuse, 0x20, RZ, 0x3c, !PT ;  /* 0x0000002002037812 */ /* 0x040fe200078e3cff */
[----:B------:R-:W-:Y:S01]  /*21d0*/  VIADD R0, R2, UR6 ;  /* 0x0000000602007c36 */ /* 0x000fe20008000000 */
[----:B------:R-:W-:Y:S02]  /*21e0*/  F2FP.BF16.F32.PACK_AB R27, R31, R30 ;  /* 0x0000001e1f1b723e */ /* 0x000fe400000010ff */
[----:B------:R-:W-:Y:S01]  /*21f0*/  F2FP.BF16.F32.PACK_AB R57, R59, R58 ;  /* 0x0000003a3b39723e */ /* 0x000fe200000010ff */
[----:B------:R-:W-:Y:S01]  /*2200*/  VIADD R3, R3, UR6 ;  /* 0x0000000603037c36 */ /* 0x000fe20008000000 */
[----:B------:R-:W-:Y:S01]  /*2210*/  F2FP.BF16.F32.PACK_AB R88, R89, R88 ;  /* 0x000000585958723e */ /* 0x000fe200000010ff */
[----:B------:R-:W1:Y:S01]  /*2220*/  @!P2 SYNCS.CCTL.IV [UR6+0x18000] ;  /* 0x01800000ff00a9b1 */ /* 0x000e620008000006 */
[----:B------:R-:W-:Y:S01]  /*2230*/  F2FP.BF16.F32.PACK_AB R58, R61, R60 ;  /* 0x0000003c3d3a723e */ /* 0x000fe200000010ff */
[----:B-1----:R-:W-:Y:S01]  /*2240*/  STSM.16.M88.4 [R0], R24 ;  /* 0x0000001800007844 */ /* 0x002fe20000000200 */
[----:B------:R-:W-:-:S02]  /*2250*/  F2FP.BF16.F32.PACK_AB R59, R63, R62 ;  /* 0x0000003e3f3b723e */ /* 0x000fc400000010ff */
[----:B------:R-:W-:Y:S02]  /*2260*/  F2FP.BF16.F32.PACK_AB R89, R91, R90 ;  /* 0x0000005a5b59723e */ /* 0x000fe400000010ff */
[----:B------:R-:W-:Y:S01]  /*2270*/  F2FP.BF16.F32.PACK_AB R120, R121, R120 ;  /* 0x000000787978723e */ /* 0x000fe200000010ff */
[----:B------:R-:W-:Y:S01]  /*2280*/  STSM.16.M88.4 [R0+0x4000], R56 ;  /* 0x0040003800007844 */ /* 0x000fe20000000200 */
[----:B------:R-:W-:Y:S02]  /*2290*/  F2FP.BF16.F32.PACK_AB R32, R33, R32 ;  /* 0x000000202120723e */ /* 0x000fe400000010ff */
[----:B------:R-:W-:Y:S02]  /*22a0*/  F2FP.BF16.F32.PACK_AB R90, R93, R92 ;  /* 0x0000005c5d5a723e */ /* 0x000fe400000010ff */
[----:B------:R-:W-:Y:S02]  /*22b0*/  F2FP.BF16.F32.PACK_AB R91, R95, R94 ;  /* 0x0000005e5f5b723e */ /* 0x000fe400000010ff */
[----:B------:R-:W-:-:S02]  /*22c0*/  F2FP.BF16.F32.PACK_AB R121, R123, R122 ;  /* 0x0000007a7b79723e */ /* 0x000fc400000010ff */
[----:B------:R-:W-:Y:S01]  /*22d0*/  F2FP.BF16.F32.PACK_AB R33, R35, R34 ;  /* 0x000000222321723e */ /* 0x000fe200000010ff */
[----:B------:R-:W-:Y:S01]  /*22e0*/  STSM.16.M88.4 [R0+0x8000], R88 ;  /* 0x0080005800007844 */ /* 0x000fe20000000200 */
[----:B------:R-:W-:Y:S02]  /*22f0*/  F2FP.BF16.F32.PACK_AB R64, R65, R64 ;  /* 0x000000404140723e */ /* 0x000fe400000010ff */
[----:B------:R-:W-:Y:S02]  /*2300*/  F2FP.BF16.F32.PACK_AB R122, R125, R124 ;  /* 0x0000007c7d7a723e */ /* 0x000fe400000010ff */
[----:B------:R-:W-:Y:S02]  /*2310*/  F2FP.BF16.F32.PACK_AB R123, R127, R126 ;  /* 0x0000007e7f7b723e */ /* 0x000fe400000010ff */
[----:B------:R-:W-:Y:S02]  /*2320*/  LOP3.LUT R4, R2, 0x40, RZ, 0x3c, !PT ;  /* 0x0000004002047812 */ /* 0x000fe400078e3cff */
[----:B------:R-:W-:Y:S01]  /*2330*/  F2FP.BF16.F32.PACK_AB R34, R37, R36 ;  /* 0x000000242522723e */ /* 0x000fe200000010ff */
[----:B------:R-:W-:Y:S01]  /*2340*/  STSM.16.M88.4 [R0+0xc000], R120 ;  /* 0x00c0007800007844 */ /* 0x000fe20000000200 */
[----:B------:R-:W-:Y:S01]  /*2350*/  F2FP.BF16.F32.PACK_AB R35, R39, R38 ;  /* 0x000000262723723e */ /* 0x000fe200000010ff */
[----:B------:R-:W-:Y:S01]  /*2360*/  VIADD R4, R4, UR6 ;  /* 0x0000000604047c36 */ /* 0x000fe20008000000 */
[----:B------:R-:W-:-:S02]  /*2370*/  F2FP.BF16.F32.PACK_AB R65, R67, R66 ;  /* 0x000000424341723e */ /* 0x000fc400000010ff */
[----:B------:R-:W-:Y:S01]  /*2380*/  F2FP.BF16.F32.PACK_AB R96, R97, R96 ;  /* 0x000000606160723e */ /* 0x000fe200000010ff */
[----:B------:R-:W-:Y:S01]  /*2390*/  STSM.16.M88.4 [R3], R32 ;  /* 0x0000002003007844 */ /* 0x000fe20000000200 */
[----:B------:R-:W-:Y:S02]  /*23a0*/  F2FP.BF16.F32.PACK_AB R66, R69, R68 ;  /* 0x000000444542723e */ /* 0x000fe400000010ff */
[----:B------:R-:W-:Y:S02]  /*23b0*/  F2FP.BF16.F32.PACK_AB R67, R71, R70 ;  /* 0x000000464743723e */ /* 0x000fe400000010ff */
[----:B------:R-:W-:Y:S02]  /*23c0*/  F2FP.BF16.F32.PACK_AB R97, R99, R98 ;  /* 0x000000626361723e */ /* 0x000fe400000010ff */
[----:B------:R-:W-:Y:S01]  /*23d0*/  F2FP.BF16.F32.PACK_AB R128, R129, R128 ;  /* 0x000000808180723e */ /* 0x000fe200000010ff */
[----:B------:R-:W-:Y:S01]  /*23e0*/  STSM.16.M88.4 [R3+0x4000], R64 ;  /* 0x0040004003007844 */ /* 0x000fe20000000200 */
[----:B------:R-:W-:-:S02]  /*23f0*/  F2FP.BF16.F32.PACK_AB R40, R41, R40 ;  /* 0x000000282928723e */ /* 0x000fc400000010ff */
[----:B------:R-:W-:Y:S02]  /*2400*/  F2FP.BF16.F32.PACK_AB R98, R101, R100 ;  /* 0x000000646562723e */ /* 0x000fe400000010ff */
[----:B------:R-:W-:Y:S02]  /*2410*/  F2FP.BF16.F32.PACK_AB R99, R103, R102 ;  /* 0x000000666763723e */ /* 0x000fe400000010ff */
[----:B------:R-:W-:Y:S02]  /*2420*/  F2FP.BF16.F32.PACK_AB R129, R131, R130 ;  /* 0x000000828381723e */ /* 0x000fe400000010ff */
[----:B------:R-:W-:Y:S01]  /*2430*/  F2FP.BF16.F32.PACK_AB R41, R43, R42 ;  /* 0x0000002a2b29723e */ /* 0x000fe200000010ff */
[----:B------:R-:W-:Y:S01]  /*2440*/  STSM.16.M88.4 [R3+0x8000], R96 ;  /* 0x0080006003007844 */ /* 0x000fe20000000200 */
[----:B------:R-:W-:Y:S02]  /*2450*/  F2FP.BF16.F32.PACK_AB R72, R73, R72 ;  /* 0x000000484948723e */ /* 0x000fe400000010ff */
[----:B------:R-:W-:-:S02]  /*2460*/  F2FP.BF16.F32.PACK_AB R130, R133, R132 ;  /* 0x000000848582723e */ /* 0x000fc400000010ff */
[----:B------:R-:W-:Y:S02]  /*2470*/  F2FP.BF16.F32.PACK_AB R131, R135, R134 ;  /* 0x000000868783723e */ /* 0x000fe400000010ff */
[----:B------:R-:W-:Y:S02]  /*2480*/  LOP3.LUT R2, R2, 0x60, RZ, 0x3c, !PT ;  /* 0x0000006002027812 */ /* 0x000fe400078e3cff */
[----:B------:R-:W-:Y:S01]  /*2490*/  F2FP.BF16.F32.PACK_AB R42, R45, R44 ;  /* 0x0000002c2d2a723e */ /* 0x000fe200000010ff */
[----:B------:R-:W-:Y:S01]  /*24a0*/  STSM.16.M88.4 [R3+0xc000], R128 ;  /* 0x00c0008003007844 */ /* 0x000fe20000000200 */
[----:B------:R-:W-:Y:S01]  /*24b0*/  F2FP.BF16.F32.PACK_AB R43, R47, R46 ;  /* 0x0000002e2f2b723e */ /* 0x000fe200000010ff */
[----:B------:R-:W-:Y:S01]  /*24c0*/  VIADD R2, R2, UR6 ;  /* 0x0000000602027c36 */ /* 0x000fe20008000000 */
[----:B------:R-:W-:Y:S02]  /*24d0*/  F2FP.BF16.F32.PACK_AB R73, R75, R74 ;  /* 0x0000004a4b49723e */ /* 0x000fe400000010ff */
[----:B------:R-:W-:Y:S01]  /*24e0*/  F2FP.BF16.F32.PACK_AB R104, R105, R104 ;  /* 0x000000686968723e */ /* 0x000fe200000010ff */
[----:B------:R-:W-:Y:S01]  /*24f0*/  STSM.16.M88.4 [R4], R40 ;  /* 0x0000002804007844 */ /* 0x000fe20000000200 */
[----:B------:R-:W-:-:S02]  /*2500*/  F2FP.BF16.F32.PACK_AB R74, R77, R76 ;  /* 0x0000004c4d4a723e */ /* 0x000fc400000010ff */
[----:B------:R-:W-:Y:S02]  /*2510*/  F2FP.BF16.F32.PACK_AB R75, R79, R78 ;  /* 0x0000004e4f4b723e */ /* 0x000fe400000010ff */
[----:B------:R-:W-:Y:S02]  /*2520*/  F2FP.BF16.F32.PACK_AB R105, R107, R106 ;  /* 0x0000006a6b69723e */ /* 0x000fe400000010ff */
[----:B------:R-:W-:Y:S01]  /*2530*/  F2FP.BF16.F32.PACK_AB R136, R137, R136 ;  /* 0x000000888988723e */ /* 0x000fe200000010ff */
[----:B------:R-:W-:Y:S01]  /*2540*/  STSM.16.M88.4 [R4+0x4000], R72 ;  /* 0x0040004804007844 */ /* 0x000fe20000000200 */
[----:B------:R-:W-:Y:S02]  /*2550*/  F2FP.BF16.F32.PACK_AB R48, R49, R48 ;  /* 0x000000303130723e */ /* 0x000fe400000010ff */
[----:B------:R-:W-:Y:S02]  /*2560*/  F2FP.BF16.F32.PACK_AB R106, R109, R108 ;  /* 0x0000006c6d6a723e */ /* 0x000fe400000010ff */
        /* <DEDUP_REMOVED lines=11> */
[----:B------:R-:W-:Y:S01]  /*2620*/  F2FP.BF16.F32.PACK_AB R112, R113, R112 ;  /* 0x000000707170723e */ /* 0x000fe200000010ff */
[----:B------:R-:W-:Y:S01]  /*2630*/  STSM.16.M88.4 [R2], R48 ;  /* 0x0000003002007844 */ /* 0x000fe20000000200 */
        /* <DEDUP_REMOVED lines=8> */
[----:B------:R-:W-:Y:S01]  /*26c0*/  F2FP.BF16.F32.PACK_AB R146, R149, R148 ;  /* 0x000000949592723e */ /* 0x000fe200000010ff */
[----:B------:R-:W-:Y:S01]  /*26d0*/  STSM.16.M88.4 [R2+0x8000], R112 ;  /* 0x0080007002007844 */ /* 0x000fe20000000200 */
[----:B------:R-:W-:-:S02]  /*26e0*/  F2FP.BF16.F32.PACK_AB R147, R151, R150 ;  /* 0x000000969793723e */ /* 0x000fc400000010ff */
[----:B------:R-:W-:-:S03]  /*26f0*/  ISETP.LT.U32.AND P0, PT, R6, 0x80, P0 ;  /* 0x000000800600780c */ /* 0x000fc60000701070 */
[----:B------:R-:W-:Y:S01]  /*2700*/  STSM.16.M88.4 [R2+0xc000], R144 ;  /* 0x00c0009002007844 */ /* 0x000fe20000000200 */
[----:B------:R1:W-:Y:S06]  /*2710*/  MEMBAR.ALL.CTA ;  /* 0x0000000000007992 */ /* 0x0003ec0000008000 */
[----:B-1----:R-:W1:Y:S03]  /*2720*/  FENCE.VIEW.ASYNC.S ;  /* 0x00000000000073c6 */ /* 0x002e660000000000 */
[----:B-1----:R-:W-:Y:S01]  /*2730*/  VOTEU.ANY UP0, P0 ;  /* 0x00000000003f7886 */ /* 0x002fe20000000100 */
[----:B------:R-:W-:-:S04]  /*2740*/  VOTEU.ANY UP1, P0 ;  /* 0x00000000003f7886 */ /* 0x000fc80000020100 */
[----:B---3--:R-:W-:Y:S01]  /*2750*/  @UP0 UMOV UR4, UR52 ;  /* 0x0000003400040c82 */ /* 0x008fe20008000000 */
[----:B------:R-:W-:Y:S01]  /*2760*/  @UP0 UMOV UR5, UR53 ;  /* 0x0000003500050c82 */ /* 0x000fe20008000000 */
[----:B------:R-:W-:Y:S06]  /*2770*/  BAR.SYNC.DEFER_BLOCKING 0x0 ;  /* 0x0000000000007b1d */ /* 0x000fec0000010000 */
[----:B------:R1:W-:Y:S01]  /*2780*/  @UP1 UTMASTG.2D [UR8], [UR4] ;  /* 0x00000008040013b5 */ /* 0x0003e20008008000 */
[----:B------:R0:W-:Y:S01]  /*2790*/  UTMACMDFLUSH ;  /* 0x00000000000079b7 */ /* 0x0001e20000000000 */
[----:B------:R-:W-:-:S04]  /*27a0*/  DEPBAR.LE SB0, 0x0 ;  /* 0x000080000000791a */ /* 0x000fc80000000000 */
[----:B------:R-:W-:Y:S06]  /*27b0*/  BAR.SYNC.DEFER_BLOCKING 0x0 ;  /* 0x0000000000007b1d */ /* 0x000fec0000010000 */
[----:B-1----:R-:W-:Y:S05]  /*27c0*/  EXIT ;  /* 0x000000000000794d */ /* 0x002fea0003800000 */
.L_x_48:
[----:B------:R-:W1:Y:S02]  /*27d0*/  SYNCS.PHASECHK.TRANS64.TRYWAIT P0, [UR6+0x18000], R2 ;  /* 0x01800002ff0075a7 */ /* 0x000e640008000146 */
[----:B-1----:R-:W-:Y:S05]  /*27e0*/  @!P0 BRA `(.L_x_48) ;  /* 0xfffffffc00f88947 */ /* 0x002fea000383ffff */
[----:B------:R-:W-:Y:S05]  /*27f0*/  BRA `(.L_x_50) ;  /* 0xfffffff400b07947 */ /* 0x000fea000383ffff */
.L_x_51:
[----:B------:R-:W-:-:S00]  /*2800*/  BRA `(.L_x_51) ;  /* 0xfffffffc00fc7947 */ /* 0x000fc0000383ffff */
[----:B------:R-:W-:-:S00]  /*2810*/  NOP ;  /* 0x0000000000007918 */ /* 0x000fc00000000000 */
        /* <DEDUP_REMOVED lines=14> */
.L_x_52:


//--------------------- .nv.shared.gluon_wgmma    --------------------------
	.section	.nv.shared.gluon_wgmma,"aw",@nobits
	.sectionflags	@""
	.align	16
	.zero		1024


//--------------------- .nv.shared.reserved.0     --------------------------
	.section	.nv.shared.reserved.0,"aw",@nobits
	.weak		__nv_reservedSMEM_offset_0_alias
	.size		__nv_reservedSMEM_offset_0_alias, 0, 0
	.other		__nv_reservedSMEM_offset_0_alias,@"STO_CUDA_RESERVED_SHARED STV_DEFAULT"
__nv_reservedSMEM_offset_0_alias:
	.zero		0


//--------------------- .nv.constant0.gluon_wgmma --------------------------
	.section	.nv.constant0.gluon_wgmma,"a",@progbits
	.sectionflags	@""
	.align	4
.nv.constant0.gluon_wgmma:
	.zero		608


//--------------------- SYMBOLS --------------------------

	.type		.nv.reservedSmem.offset0,@object
	.size		.nv.reservedSmem.offset0,0x4
